// auto-generated by cutlass_sweep.gemm — config: {"arch": "sm_100", "cluster_m": 1, "cluster_n": 1, "dtype": "int8", "dtype_b": "int8", "layout": "nn", "stages": 0, "tile_k": 64, "tile_m": 128, "tile_n": 128}
#include "cutlass/cutlass.h"
#include "cutlass/gemm/collective/collective_builder.hpp"
#include "cutlass/gemm/device/gemm_universal_adapter.h"
#include "cutlass/gemm/kernel/gemm_universal.hpp"
#include "cutlass/epilogue/collective/collective_builder.hpp"

using ElemA = int8_t;
using ElemB = int8_t;
using ElemCD = int8_t;
using Acc  = int32_t;
using TileShape    = cute::Shape<cute::_128, cute::_128, cute::_64>;
using ClusterShape = cute::Shape<cute::_1, cute::_1, cute::_1>;

using CollectiveEpilogue = typename cutlass::epilogue::collective::CollectiveBuilder<
    cutlass::arch::Sm100, cutlass::arch::OpClassTensorOp,
    TileShape, ClusterShape,
    cutlass::epilogue::collective::EpilogueTileAuto,
    Acc, Acc,
    ElemCD, cutlass::layout::RowMajor, 128 / cutlass::sizeof_bits<ElemCD>::value,
    ElemCD, cutlass::layout::RowMajor, 128 / cutlass::sizeof_bits<ElemCD>::value,
    cutlass::epilogue::collective::EpilogueScheduleAuto
  >::CollectiveOp;

using CollectiveMainloop = typename cutlass::gemm::collective::CollectiveBuilder<
    cutlass::arch::Sm100, cutlass::arch::OpClassTensorOp,
    ElemA, cutlass::layout::RowMajor, 128 / cutlass::sizeof_bits<ElemA>::value,
    ElemB, cutlass::layout::RowMajor, 128 / cutlass::sizeof_bits<ElemB>::value,
    Acc,
    TileShape, ClusterShape,
    cutlass::gemm::collective::StageCountAutoCarveout<static_cast<int>(sizeof(typename CollectiveEpilogue::SharedStorage))>,
    cutlass::gemm::collective::KernelScheduleAuto
  >::CollectiveOp;

using GemmKernel = cutlass::gemm::kernel::GemmUniversal<
    cute::Shape<int,int,int,int>,
    CollectiveMainloop,
    CollectiveEpilogue
>;
using Gemm = cutlass::gemm::device::GemmUniversalAdapter<GemmKernel>;

// Force the device kernel symbol into the cubin without needing a host main.
auto* _anchor = &cutlass::device_kernel<GemmKernel>;


// ===== COMPILED SASS (sm_100a) =====

	.target	sm_100a

	.elftype	@"ET_EXEC"


//--------------------- .note.nv.tkinfo           --------------------------
	.section	.note.nv.tkinfo,"",@"SHT_NOTE"
	.sectionflags	@"SHF_NOTE_NV_TKINFO"
	.tkinfo
        /*0018*/ 	.word	0x00000002
        /*0030*/ 	.string	""
        /*0030*/ 	.string	"ptxas"
        /*0030*/ 	.string	"Cuda compilation tools, release 13.0, V13.0.88"
        /*0030*/ 	.string	"Build cuda_13.0.r13.0/compiler.36424714_0"
        /*0030*/ 	.string	"-arch sm_100a -m 64 "



//--------------------- .note.nv.cuinfo           --------------------------
	.section	.note.nv.cuinfo,"",@"SHT_NOTE"
	.sectionflags	@"SHF_NOTE_NV_CUINFO"
        /*0018*/ 	.short	0x0002
        /*001a*/ 	.short	0x0064
        /*001c*/ 	.short	0x0082
	.zero		2


//--------------------- .nv.info                  --------------------------
	.section	.nv.info,"",@"SHT_CUDA_INFO"
	.align	4


	//----- nvinfo : EIATTR_REGCOUNT
	.align		4
        /*0000*/ 	.byte	0x04, 0x2f
        /*0002*/ 	.short	(.L_19 - .L_18)
	.align		4
.L_18:
        /*0004*/ 	.word	index@(_ZN7cutlass13device_kernelINS_4gemm6kernel13GemmUniversalIN4cute5tupleIJiiiiEEENS1_10collective13CollectiveMmaINS1_35MainloopSm100TmaUmmaWarpSpecializedILi12ELi2ELi4ENS5_IJNS4_1CILi1EEESB_SB_EEEEENS5_IJNSA_ILi128EEESE_NSA_ILi64EEEEEEaNS5_IJlSB_lEEEaNS5_IJSB_llEEENS4_8TiledMMAINS4_8MMA_AtomIJNS4_15SM100_MMA_S8_SSIaaiLi128ELi128ELNS4_4UMMA5MajorE0ELSN_1ELNSM_8SaturateE0EEEEEENS4_6LayoutISC_NS5_IJNSA_ILi0EEESS_SS_EEEEENS5_IJNS4_10UnderscoreESV_SV_EEEEENS4_13SM90_TMA_LOADENS4_14ComposedLayoutINS4_7SwizzleILi2ELi4ELi3EEENS4_18smem_ptr_flag_bitsILi8EEENSR_INS5_IJNSA_ILi8EEESF_EEENS5_IJSF_SB_EEEEEEEvNS4_8identityESY_NSZ_INS10_ILi3ELi4ELi3EEES13_NSR_INS5_IJSE_S14_EEENS5_IJSB_SE_EEEEEEEvS19_EENS_8epilogue10collective18CollectiveEpilogueINS1G_23Sm100TmaWarpSpecializedILi2ELi2ELi64ELb0ELb0EEEJSG_NS5_IJNSR_ISE_SB_EENSR_ISF_SB_EEEEEaSH_aSH_NS1G_6fusion15FusionCallbacksIS1K_NS1O_17LinearCombinationIaiaiLNS_15FloatRoundStyleE2EEESG_S1N_JEEENS4_5SM1004TMEM4LOAD26SM100_TMEM_LOAD_32dp32b64xESY_S18_NS4_39AutoVectorizingCopyWithAssumedAlignmentILi128EEENS4_14SM90_TMA_STOREES18_S1Z_S1Z_EEEvvEEEEvNT_6ParamsE)
        /*0008*/ 	.word	0x000000af


	//----- nvinfo : EIATTR_FRAME_SIZE
	.align		4
.L_19:
        /*000c*/ 	.byte	0x04, 0x11
        /*000e*/ 	.short	(.L_21 - .L_20)
	.align		4
.L_20:
        /*0010*/ 	.word	index@($__internal_2_$__cuda_sm10x_tcgen05_guardrail_trap_unallocated_columns_being_dealloced)
        /*0014*/ 	.word	0x00000000


	//----- nvinfo : EIATTR_FRAME_SIZE
	.align		4
.L_21:
        /*0018*/ 	.byte	0x04, 0x11
        /*001a*/ 	.short	(.L_23 - .L_22)
	.align		4
.L_22:
        /*001c*/ 	.word	index@($__internal_1_$__cuda_sm10x_tcgen05_guardrail_trap_phase_invalid_during_alloc)
        /*0020*/ 	.word	0x00000000


	//----- nvinfo : EIATTR_FRAME_SIZE
	.align		4
.L_23:
        /*0024*/ 	.byte	0x04, 0x11
        /*0026*/ 	.short	(.L_25 - .L_24)
	.align		4
.L_24:
        /*0028*/ 	.word	index@($__internal_0_$__cuda_sm10x_tcgen05_guardrail_trap_col_being_dealloced_not_returned_by_alloc)
        /*002c*/ 	.word	0x00000000


	//----- nvinfo : EIATTR_FRAME_SIZE
	.align		4
.L_25:
        /*0030*/ 	.byte	0x04, 0x11
        /*0032*/ 	.short	(.L_27 - .L_26)
	.align		4
.L_26:
        /*0034*/ 	.word	index@(_ZN7cutlass13device_kernelINS_4gemm6kernel13GemmUniversalIN4cute5tupleIJiiiiEEENS1_10collective13CollectiveMmaINS1_35MainloopSm100TmaUmmaWarpSpecializedILi12ELi2ELi4ENS5_IJNS4_1CILi1EEESB_SB_EEEEENS5_IJNSA_ILi128EEESE_NSA_ILi64EEEEEEaNS5_IJlSB_lEEEaNS5_IJSB_llEEENS4_8TiledMMAINS4_8MMA_AtomIJNS4_15SM100_MMA_S8_SSIaaiLi128ELi128ELNS4_4UMMA5MajorE0ELSN_1ELNSM_8SaturateE0EEEEEENS4_6LayoutISC_NS5_IJNSA_ILi0EEESS_SS_EEEEENS5_IJNS4_10UnderscoreESV_SV_EEEEENS4_13SM90_TMA_LOADENS4_14ComposedLayoutINS4_7SwizzleILi2ELi4ELi3EEENS4_18smem_ptr_flag_bitsILi8EEENSR_INS5_IJNSA_ILi8EEESF_EEENS5_IJSF_SB_EEEEEEEvNS4_8identityESY_NSZ_INS10_ILi3ELi4ELi3EEES13_NSR_INS5_IJSE_S14_EEENS5_IJSB_SE_EEEEEEEvS19_EENS_8epilogue10collective18CollectiveEpilogueINS1G_23Sm100TmaWarpSpecializedILi2ELi2ELi64ELb0ELb0EEEJSG_NS5_IJNSR_ISE_SB_EENSR_ISF_SB_EEEEEaSH_aSH_NS1G_6fusion15FusionCallbacksIS1K_NS1O_17LinearCombinationIaiaiLNS_15FloatRoundStyleE2EEESG_S1N_JEEENS4_5SM1004TMEM4LOAD26SM100_TMEM_LOAD_32dp32b64xESY_S18_NS4_39AutoVectorizingCopyWithAssumedAlignmentILi128EEENS4_14SM90_TMA_STOREES18_S1Z_S1Z_EEEvvEEEEvNT_6ParamsE)
        /*0038*/ 	.word	0x00000000


	//----- nvinfo : EIATTR_MIN_STACK_SIZE
	.align		4
.L_27:
        /*003c*/ 	.byte	0x04, 0x12
        /*003e*/ 	.short	(.L_29 - .L_28)
	.align		4
.L_28:
        /*0040*/ 	.word	index@(_ZN7cutlass13device_kernelINS_4gemm6kernel13GemmUniversalIN4cute5tupleIJiiiiEEENS1_10collective13CollectiveMmaINS1_35MainloopSm100TmaUmmaWarpSpecializedILi12ELi2ELi4ENS5_IJNS4_1CILi1EEESB_SB_EEEEENS5_IJNSA_ILi128EEESE_NSA_ILi64EEEEEEaNS5_IJlSB_lEEEaNS5_IJSB_llEEENS4_8TiledMMAINS4_8MMA_AtomIJNS4_15SM100_MMA_S8_SSIaaiLi128ELi128ELNS4_4UMMA5MajorE0ELSN_1ELNSM_8SaturateE0EEEEEENS4_6LayoutISC_NS5_IJNSA_ILi0EEESS_SS_EEEEENS5_IJNS4_10UnderscoreESV_SV_EEEEENS4_13SM90_TMA_LOADENS4_14ComposedLayoutINS4_7SwizzleILi2ELi4ELi3EEENS4_18smem_ptr_flag_bitsILi8EEENSR_INS5_IJNSA_ILi8EEESF_EEENS5_IJSF_SB_EEEEEEEvNS4_8identityESY_NSZ_INS10_ILi3ELi4ELi3EEES13_NSR_INS5_IJSE_S14_EEENS5_IJSB_SE_EEEEEEEvS19_EENS_8epilogue10collective18CollectiveEpilogueINS1G_23Sm100TmaWarpSpecializedILi2ELi2ELi64ELb0ELb0EEEJSG_NS5_IJNSR_ISE_SB_EENSR_ISF_SB_EEEEEaSH_aSH_NS1G_6fusion15FusionCallbacksIS1K_NS1O_17LinearCombinationIaiaiLNS_15FloatRoundStyleE2EEESG_S1N_JEEENS4_5SM1004TMEM4LOAD26SM100_TMEM_LOAD_32dp32b64xESY_S18_NS4_39AutoVectorizingCopyWithAssumedAlignmentILi128EEENS4_14SM90_TMA_STOREES18_S1Z_S1Z_EEEvvEEEEvNT_6ParamsE)
        /*0044*/ 	.word	0x00000000
.L_29:


//--------------------- .nv.compat                --------------------------
	.section	.nv.compat,"",@"SHT_CUDA_COMPAT_INFO"
	.align	4
        /*0000*/ 	.byte	0x02, 0x09, 0x01, 0x00, 0x02, 0x02, 0x03, 0x00, 0x02, 0x05, 0x06, 0x00, 0x03, 0x07, 0x01, 0x01
        /*0010*/ 	.byte	0x02, 0x03, 0x01, 0x00, 0x02, 0x06, 0x01, 0x00, 0x04, 0x0b, 0x08, 0x00, 0x01, 0x00, 0x00, 0x00
        /*0020*/ 	.byte	0x00, 0x00, 0x00, 0x00


//--------------------- .nv.info._ZN7cutlass13device_kernelINS_4gemm6kernel13GemmUniversalIN4cute5tupleIJiiiiEEENS1_10collective13CollectiveMmaINS1_35MainloopSm100TmaUmmaWarpSpecializedILi12ELi2ELi4ENS5_IJNS4_1CILi1EEESB_SB_EEEEENS5_IJNSA_ILi128EEESE_NSA_ILi64EEEEEEaNS5_IJlSB_lEEEaNS5_IJSB_llEEENS4_8TiledMMAINS4_8MMA_AtomIJNS4_15SM100_MMA_S8_SSIaaiLi128ELi128ELNS4_4UMMA5MajorE0ELSN_1ELNSM_8SaturateE0EEEEEENS4_6LayoutISC_NS5_IJNSA_ILi0EEESS_SS_EEEEENS5_IJNS4_10UnderscoreESV_SV_EEEEENS4_13SM90_TMA_LOADENS4_14ComposedLayoutINS4_7SwizzleILi2ELi4ELi3EEENS4_18smem_ptr_flag_bitsILi8EEENSR_INS5_IJNSA_ILi8EEESF_EEENS5_IJSF_SB_EEEEEEEvNS4_8identityESY_NSZ_INS10_ILi3ELi4ELi3EEES13_NSR_INS5_IJSE_S14_EEENS5_IJSB_SE_EEEEEEEvS19_EENS_8epilogue10collective18CollectiveEpilogueINS1G_23Sm100TmaWarpSpecializedILi2ELi2ELi64ELb0ELb0EEEJSG_NS5_IJNSR_ISE_SB_EENSR_ISF_SB_EEEEEaSH_aSH_NS1G_6fusion15FusionCallbacksIS1K_NS1O_17LinearCombinationIaiaiLNS_15FloatRoundStyleE2EEESG_S1N_JEEENS4_5SM1004TMEM4LOAD26SM100_TMEM_LOAD_32dp32b64xESY_S18_NS4_39AutoVectorizingCopyWithAssumedAlignmentILi128EEENS4_14SM90_TMA_STOREES18_S1Z_S1Z_EEEvvEEEEvNT_6ParamsE --------------------------
	.section	.nv.info._ZN7cutlass13device_kernelINS_4gemm6kernel13GemmUniversalIN4cute5tupleIJiiiiEEENS1_10collective13CollectiveMmaINS1_35MainloopSm100TmaUmmaWarpSpecializedILi12ELi2ELi4ENS5_IJNS4_1CILi1EEESB_SB_EEEEENS5_IJNSA_ILi128EEESE_NSA_ILi64EEEEEEaNS5_IJlSB_lEEEaNS5_IJSB_llEEENS4_8TiledMMAINS4_8MMA_AtomIJNS4_15SM100_MMA_S8_SSIaaiLi128ELi128ELNS4_4UMMA5MajorE0ELSN_1ELNSM_8SaturateE0EEEEEENS4_6LayoutISC_NS5_IJNSA_ILi0EEESS_SS_EEEEENS5_IJNS4_10UnderscoreESV_SV_EEEEENS4_13SM90_TMA_LOADENS4_14ComposedLayoutINS4_7SwizzleILi2ELi4ELi3EEENS4_18smem_ptr_flag_bitsILi8EEENSR_INS5_IJNSA_ILi8EEESF_EEENS5_IJSF_SB_EEEEEEEvNS4_8identityESY_NSZ_INS10_ILi3ELi4ELi3EEES13_NSR_INS5_IJSE_S14_EEENS5_IJSB_SE_EEEEEEEvS19_EENS_8epilogue10collective18CollectiveEpilogueINS1G_23Sm100TmaWarpSpecializedILi2ELi2ELi64ELb0ELb0EEEJSG_NS5_IJNSR_ISE_SB_EENSR_ISF_SB_EEEEEaSH_aSH_NS1G_6fusion15FusionCallbacksIS1K_NS1O_17LinearCombinationIaiaiLNS_15FloatRoundStyleE2EEESG_S1N_JEEENS4_5SM1004TMEM4LOAD26SM100_TMEM_LOAD_32dp32b64xESY_S18_NS4_39AutoVectorizingCopyWithAssumedAlignmentILi128EEENS4_14SM90_TMA_STOREES18_S1Z_S1Z_EEEvvEEEEvNT_6ParamsE,"",@"SHT_CUDA_INFO"
	.sectionflags	@""
	.align	4


	//----- nvinfo : EIATTR_CUDA_API_VERSION
	.align		4
        /*0000*/ 	.byte	0x04, 0x37
        /*0002*/ 	.short	(.L_31 - .L_30)
.L_30:
        /*0004*/ 	.word	0x00000082


	//----- nvinfo : EIATTR_KPARAM_INFO
	.align		4
.L_31:
        /*0008*/ 	.byte	0x04, 0x17
        /*000a*/ 	.short	(.L_33 - .L_32)
.L_32:
        /*000c*/ 	.word	0x00000000
        /*0010*/ 	.short	0x0000
        /*0012*/ 	.short	0x0000
        /*0014*/ 	.byte	0x00, 0xf0, 0x01, 0x20


	//----- nvinfo : EIATTR_AT_ENTRY_FRAGMENTS
	.align		4
.L_33:
        /*0018*/ 	.byte	0x04, 0x4f
        /*001a*/ 	.short	(.L_35 - .L_34)


	//   ....[0]....
.L_34:
        /*001c*/ 	.word	0x00000006


	//----- nvinfo : EIATTR_RESERVED_SMEM_USED
	.align		4
.L_35:
        /*0020*/ 	.byte	0x01, 0x41
	.zero		2


	//----- nvinfo : EIATTR_SPARSE_MMA_MASK
	.align		4
        /*0024*/ 	.byte	0x03, 0x50
        /*0026*/ 	.short	0x0000


	//----- nvinfo : EIATTR_TCGEN05_1CTA_USED
	.align		4
        /*0028*/ 	.byte	0x01, 0x51
	.zero		2


	//----- nvinfo : EIATTR_MAXREG_COUNT
	.align		4
        /*002c*/ 	.byte	0x03, 0x1b
        /*002e*/ 	.short	0x00ff


	//----- nvinfo : EIATTR_NUM_BARRIERS
	.align		4
        /*0030*/ 	.byte	0x02, 0x4c
        /*0032*/ 	.byte	0x07
	.zero		1


	//----- nvinfo : EIATTR_EXTERNS
	.align		4
        /*0034*/ 	.byte	0x04, 0x0f
        /*0036*/ 	.short	(.L_37 - .L_36)


	//   ....[0]....
	.align		4
.L_36:
        /*0038*/ 	.word	index@(__assertfail)


	//----- nvinfo : EIATTR_MERCURY_ISA_VERSION
	.align		4
.L_37:
        /*003c*/ 	.byte	0x03, 0x5f
        /*003e*/ 	.short	0x0101


	//----- nvinfo : EIATTR_INT_WARP_WIDE_INSTR_OFFSETS
	.align		4
        /*0040*/ 	.byte	0x04, 0x31
        /*0042*/ 	.short	(.L_39 - .L_38)


	//   ....[0]....
.L_38:
        /*0044*/ 	.word	0x00001ec0


	//   ....[1]....
        /*0048*/ 	.word	0x00003ca0


	//   ....[2]....
        /*004c*/ 	.word	0x00003cc0


	//   ....[3]....
        /*0050*/ 	.word	0x00003cf0


	//   ....[4]....
        /*0054*/ 	.word	0x00004620


	//   ....[5]....
        /*0058*/ 	.word	0x00004690


	//   ....[6]....
        /*005c*/ 	.word	0x00004870


	//   ....[7]....
        /*0060*/ 	.word	0x000049d0


	//----- nvinfo : EIATTR_COOP_GROUP_MASK_REGIDS
	.align		4
.L_39:
        /*0064*/ 	.byte	0x04, 0x29
        /*0066*/ 	.short	(.L_41 - .L_40)


	//   ....[0]....
.L_40:
        /*0068*/ 	.word	0xffffffff


	//   ....[1]....
        /*006c*/ 	.word	0xffffffff


	//   ....[2]....
        /*0070*/ 	.word	0xffffffff


	//   ....[3]....
        /*0074*/ 	.word	0xffffffff


	//   ....[4]....
        /*0078*/ 	.word	0xffffffff


	//   ....[5]....
        /*007c*/ 	.word	0xffffffff


	//   ....[6]....
        /*0080*/ 	.word	0xffffffff


	//   ....[7]....
        /*0084*/ 	.word	0xffffffff


	//   ....[8]....
        /*0088*/ 	.word	0xffffffff


	//   ....[9]....
        /*008c*/ 	.word	0xffffffff


	//   ....[10]....
        /*0090*/ 	.word	0xffffffff


	//   ....[11]....
        /*0094*/ 	.word	0xffffffff


	//   ....[12]....
        /*0098*/ 	.word	0xffffffff


	//----- nvinfo : EIATTR_COOP_GROUP_INSTR_OFFSETS
	.align		4
.L_41:
        /*009c*/ 	.byte	0x04, 0x28
        /*009e*/ 	.short	(.L_43 - .L_42)


	//   ....[0]....
.L_42:
        /*00a0*/ 	.word	0x00000090


	//   ....[1]....
        /*00a4*/ 	.word	0x000004d0


	//   ....[2]....
        /*00a8*/ 	.word	0x00000770


	//   ....[3]....
        /*00ac*/ 	.word	0x000008d0


	//   ....[4]....
        /*00b0*/ 	.word	0x000009d0


	//   ....[5]....
        /*00b4*/ 	.word	0x00000b40


	//   ....[6]....
        /*00b8*/ 	.word	0x00000ce0


	//   ....[7]....
        /*00bc*/ 	.word	0x00001da0


	//   ....[8]....
        /*00c0*/ 	.word	0x00003000


	//   ....[9]....
        /*00c4*/ 	.word	0x00003210


	//   ....[10]....
        /*00c8*/ 	.word	0x00003240


	//   ....[11]....
        /*00cc*/ 	.word	0x00003b80


	//   ....[12]....
        /*00d0*/ 	.word	0x00003db0


	//----- nvinfo : EIATTR_VRC_CTA_INIT_COUNT
	.align		4
.L_43:
        /*00d4*/ 	.byte	0x02, 0x4a
        /*00d6*/ 	.byte	0x80
	.zero		1


	//----- nvinfo : EIATTR_SYSCALL_OFFSETS
	.align		4
        /*00d8*/ 	.byte	0x04, 0x46
        /*00da*/ 	.short	(.L_45 - .L_44)


	//   ....[0]....
.L_44:
        /*00dc*/ 	.word	0x00005410


	//   ....[1]....
        /*00e0*/ 	.word	0x00005550


	//   ....[2]....
        /*00e4*/ 	.word	0x00005db0


	//   ....[3]....
        /*00e8*/ 	.word	0x000073b0


	//----- nvinfo : EIATTR_MBARRIER_INSTR_OFFSETS
	.align		4
.L_45:
        /*00ec*/ 	.byte	0x04, 0x39
        /*00ee*/ 	.short	(.L_47 - .L_46)


	//   ....[0]....
.L_46:
        /*00f0*/ 	.word	0x000005d0
        /*00f4*/ 	.word	0x000000ff
        /*00f8*/ 	.word	0x00000000
        /*00fc*/ 	.short	0x0100
        /*00fe*/ 	.byte	0x05
	.zero		1


	//   ....[1]....
        /*0100*/ 	.word	0x000005e0
        /*0104*/ 	.word	0x000000ff
        /*0108*/ 	.word	0x00000060
        /*010c*/ 	.short	0x0100
        /*010e*/ 	.byte	0x05
	.zero		1


	//   ....[2]....
        /*0110*/ 	.word	0x000005f0
        /*0114*/ 	.word	0x000000ff
        /*0118*/ 	.word	0x00000008
        /*011c*/ 	.short	0x0100
        /*011e*/ 	.byte	0x05
	.zero		1


	//   ....[3]....
        /*0120*/ 	.word	0x00000600
        /*0124*/ 	.word	0x000000ff
        /*0128*/ 	.word	0x00000068
        /*012c*/ 	.short	0x0100
        /*012e*/ 	.byte	0x05
	.zero		1


	//   ....[4]....
        /*0130*/ 	.word	0x00000610
        /*0134*/ 	.word	0x000000ff
        /*0138*/ 	.word	0x00000010
        /*013c*/ 	.short	0x0100
        /*013e*/ 	.byte	0x05
	.zero		1


	//   ....[5]....
        /*0140*/ 	.word	0x00000620
        /*0144*/ 	.word	0x000000ff
        /*0148*/ 	.word	0x00000070
        /*014c*/ 	.short	0x0100
        /*014e*/ 	.byte	0x05
	.zero		1


	//   ....[6]....
        /*0150*/ 	.word	0x00000630
        /*0154*/ 	.word	0x000000ff
        /*0158*/ 	.word	0x00000018
        /*015c*/ 	.short	0x0100
        /*015e*/ 	.byte	0x05
	.zero		1


	//   ....[7]....
        /*0160*/ 	.word	0x00000640
        /*0164*/ 	.word	0x000000ff
        /*0168*/ 	.word	0x00000078
        /*016c*/ 	.short	0x0100
        /*016e*/ 	.byte	0x05
	.zero		1


	//   ....[8]....
        /*0170*/ 	.word	0x00000650
        /*0174*/ 	.word	0x000000ff
        /*0178*/ 	.word	0x00000020
        /*017c*/ 	.short	0x0100
        /*017e*/ 	.byte	0x05
	.zero		1


	//   ....[9]....
        /*0180*/ 	.word	0x00000660
        /*0184*/ 	.word	0x000000ff
        /*0188*/ 	.word	0x00000080
        /*018c*/ 	.short	0x0100
        /*018e*/ 	.byte	0x05
	.zero		1


	//   ....[10]....
        /*0190*/ 	.word	0x00000670
        /*0194*/ 	.word	0x000000ff
        /*0198*/ 	.word	0x00000028
        /*019c*/ 	.short	0x0100
        /*019e*/ 	.byte	0x05
	.zero		1


	//   ....[11]....
        /*01a0*/ 	.word	0x00000680
        /*01a4*/ 	.word	0x000000ff
        /*01a8*/ 	.word	0x00000088
        /*01ac*/ 	.short	0x0100
        /*01ae*/ 	.byte	0x05
	.zero		1


	//   ....[12]....
        /*01b0*/ 	.word	0x00000690
        /*01b4*/ 	.word	0x000000ff
        /*01b8*/ 	.word	0x00000030
        /*01bc*/ 	.short	0x0100
        /*01be*/ 	.byte	0x05
	.zero		1


	//   ....[13]....
        /*01c0*/ 	.word	0x000006a0
        /*01c4*/ 	.word	0x000000ff
        /*01c8*/ 	.word	0x00000090
        /*01cc*/ 	.short	0x0100
        /*01ce*/ 	.byte	0x05
	.zero		1


	//   ....[14]....
        /*01d0*/ 	.word	0x000006b0
        /*01d4*/ 	.word	0x000000ff
        /*01d8*/ 	.word	0x00000038
        /*01dc*/ 	.short	0x0100
        /*01de*/ 	.byte	0x05
	.zero		1


	//   ....[15]....
        /*01e0*/ 	.word	0x000006c0
        /*01e4*/ 	.word	0x000000ff
        /*01e8*/ 	.word	0x00000098
        /*01ec*/ 	.short	0x0100
        /*01ee*/ 	.byte	0x05
	.zero		1


	//   ....[16]....
        /*01f0*/ 	.word	0x000006d0
        /*01f4*/ 	.word	0x000000ff
        /*01f8*/ 	.word	0x00000040
        /*01fc*/ 	.short	0x0100
        /*01fe*/ 	.byte	0x05
	.zero		1


	//   ....[17]....
        /*0200*/ 	.word	0x000006e0
        /*0204*/ 	.word	0x000000ff
        /*0208*/ 	.word	0x000000a0
        /*020c*/ 	.short	0x0100
        /*020e*/ 	.byte	0x05
	.zero		1


	//   ....[18]....
        /*0210*/ 	.word	0x000006f0
        /*0214*/ 	.word	0x000000ff
        /*0218*/ 	.word	0x00000048
        /*021c*/ 	.short	0x0100
        /*021e*/ 	.byte	0x05
	.zero		1


	//   ....[19]....
        /*0220*/ 	.word	0x00000700
        /*0224*/ 	.word	0x000000ff
        /*0228*/ 	.word	0x000000a8
        /*022c*/ 	.short	0x0100
        /*022e*/ 	.byte	0x05
	.zero		1


	//   ....[20]....
        /*0230*/ 	.word	0x00000710
        /*0234*/ 	.word	0x000000ff
        /*0238*/ 	.word	0x00000050
        /*023c*/ 	.short	0x0100
        /*023e*/ 	.byte	0x05
	.zero		1


	//   ....[21]....
        /*0240*/ 	.word	0x00000720
        /*0244*/ 	.word	0x000000ff
        /*0248*/ 	.word	0x000000b0
        /*024c*/ 	.short	0x0100
        /*024e*/ 	.byte	0x05
	.zero		1


	//   ....[22]....
        /*0250*/ 	.word	0x00000730
        /*0254*/ 	.word	0x000000ff
        /*0258*/ 	.word	0x00000058
        /*025c*/ 	.short	0x0100
        /*025e*/ 	.byte	0x05
	.zero		1


	//   ....[23]....
        /*0260*/ 	.word	0x00000740
        /*0264*/ 	.word	0x000000ff
        /*0268*/ 	.word	0x000000b8
        /*026c*/ 	.short	0x0100
        /*026e*/ 	.byte	0x05
	.zero		1


	//   ....[24]....
        /*0270*/ 	.word	0x00000880
        /*0274*/ 	.word	0x000000ff
        /*0278*/ 	.word	0x000000c0
        /*027c*/ 	.short	0x0100
        /*027e*/ 	.byte	0x07
	.zero		1


	//   ....[25]....
        /*0280*/ 	.word	0x00000890
        /*0284*/ 	.word	0x000000ff
        /*0288*/ 	.word	0x000000d0
        /*028c*/ 	.short	0x0100
        /*028e*/ 	.byte	0x07
	.zero		1


	//   ....[26]....
        /*0290*/ 	.word	0x000008a0
        /*0294*/ 	.word	0x000000ff
        /*0298*/ 	.word	0x000000c8
        /*029c*/ 	.short	0x0100
        /*029e*/ 	.byte	0x07
	.zero		1


	//   ....[27]....
        /*02a0*/ 	.word	0x000008b0
        /*02a4*/ 	.word	0x000000ff
        /*02a8*/ 	.word	0x000000d8
        /*02ac*/ 	.short	0x0100
        /*02ae*/ 	.byte	0x07
	.zero		1


	//   ....[28]....
        /*02b0*/ 	.word	0x000009a0
        /*02b4*/ 	.word	0x000000ff
        /*02b8*/ 	.word	0x000000e0
        /*02bc*/ 	.short	0x0100
        /*02be*/ 	.byte	0x05
	.zero		1


	//   ....[29]....
        /*02c0*/ 	.word	0x000009b0
        /*02c4*/ 	.word	0x000000ff
        /*02c8*/ 	.word	0x000000e8
        /*02cc*/ 	.short	0x0100
        /*02ce*/ 	.byte	0x05
	.zero		1


	//   ....[30]....
        /*02d0*/ 	.word	0x00000af0
        /*02d4*/ 	.word	0x000000ff
        /*02d8*/ 	.word	0x000000f0
        /*02dc*/ 	.short	0x0100
        /*02de*/ 	.byte	0x05
	.zero		1


	//   ....[31]....
        /*02e0*/ 	.word	0x00000b00
        /*02e4*/ 	.word	0x000000ff
        /*02e8*/ 	.word	0x00000100
        /*02ec*/ 	.short	0x0100
        /*02ee*/ 	.byte	0x05
	.zero		1


	//   ....[32]....
        /*02f0*/ 	.word	0x00000b10
        /*02f4*/ 	.word	0x000000ff
        /*02f8*/ 	.word	0x000000f8
        /*02fc*/ 	.short	0x0100
        /*02fe*/ 	.byte	0x05
	.zero		1


	//   ....[33]....
        /*0300*/ 	.word	0x00000b20
        /*0304*/ 	.word	0x000000ff
        /*0308*/ 	.word	0x00000108
        /*030c*/ 	.short	0x0100
        /*030e*/ 	.byte	0x05
	.zero		1


	//   ....[34]....
        /*0310*/ 	.word	0x00000c50
        /*0314*/ 	.word	0x000000ff
        /*0318*/ 	.word	0x00000110
        /*031c*/ 	.short	0x0100
        /*031e*/ 	.byte	0x07
	.zero		1


	//   ....[35]....
        /*0320*/ 	.word	0x00000c60
        /*0324*/ 	.word	0x000000ff
        /*0328*/ 	.word	0x00000130
        /*032c*/ 	.short	0x0100
        /*032e*/ 	.byte	0x07
	.zero		1


	//   ....[36]....
        /*0330*/ 	.word	0x00000c70
        /*0334*/ 	.word	0x000000ff
        /*0338*/ 	.word	0x00000118
        /*033c*/ 	.short	0x0100
        /*033e*/ 	.byte	0x07
	.zero		1


	//   ....[37]....
        /*0340*/ 	.word	0x00000c80
        /*0344*/ 	.word	0x000000ff
        /*0348*/ 	.word	0x00000138
        /*034c*/ 	.short	0x0100
        /*034e*/ 	.byte	0x07
	.zero		1


	//   ....[38]....
        /*0350*/ 	.word	0x00000c90
        /*0354*/ 	.word	0x000000ff
        /*0358*/ 	.word	0x00000120
        /*035c*/ 	.short	0x0100
        /*035e*/ 	.byte	0x07
	.zero		1


	//   ....[39]....
        /*0360*/ 	.word	0x00000ca0
        /*0364*/ 	.word	0x000000ff
        /*0368*/ 	.word	0x00000140
        /*036c*/ 	.short	0x0100
        /*036e*/ 	.byte	0x07
	.zero		1


	//   ....[40]....
        /*0370*/ 	.word	0x00000cb0
        /*0374*/ 	.word	0x000000ff
        /*0378*/ 	.word	0x00000128
        /*037c*/ 	.short	0x0100
        /*037e*/ 	.byte	0x07
	.zero		1


	//   ....[41]....
        /*0380*/ 	.word	0x00000cc0
        /*0384*/ 	.word	0x000000ff
        /*0388*/ 	.word	0x00000148
        /*038c*/ 	.short	0x0100
        /*038e*/ 	.byte	0x07
	.zero		1


	//   ....[42]....
        /*0390*/ 	.word	0x00000db0
        /*0394*/ 	.word	0x000000ff
        /*0398*/ 	.word	0x00000150
        /*039c*/ 	.short	0x0100
        /*039e*/ 	.byte	0x05
	.zero		1


	//   ....[43]....
        /*03a0*/ 	.word	0x00000dc0
        /*03a4*/ 	.word	0x000000ff
        /*03a8*/ 	.word	0x00000160
        /*03ac*/ 	.short	0x0100
        /*03ae*/ 	.byte	0x05
	.zero		1


	//   ....[44]....
        /*03b0*/ 	.word	0x00000dd0
        /*03b4*/ 	.word	0x000000ff
        /*03b8*/ 	.word	0x00000158
        /*03bc*/ 	.short	0x0100
        /*03be*/ 	.byte	0x05
	.zero		1


	//   ....[45]....
        /*03c0*/ 	.word	0x00000de0
        /*03c4*/ 	.word	0x000000ff
        /*03c8*/ 	.word	0x00000168
        /*03cc*/ 	.short	0x0100
        /*03ce*/ 	.byte	0x05
	.zero		1


	//   ....[46]....
        /*03d0*/ 	.word	0x000016c0
        /*03d4*/ 	.word	0x00000003
        /*03d8*/ 	.word	0x00000160
        /*03dc*/ 	.short	0x010a
        /*03de*/ 	.byte	0xff
	.zero		1


	//   ....[47]....
        /*03e0*/ 	.word	0x000016f0
        /*03e4*/ 	.word	0x00000003
        /*03e8*/ 	.word	0x00000150
        /*03ec*/ 	.short	0x0101
        /*03ee*/ 	.byte	0xff
	.zero		1


	//   ....[48]....
        /*03f0*/ 	.word	0x000017c0
        /*03f4*/ 	.word	0x000000ff
        /*03f8*/ 	.word	0x00000060
        /*03fc*/ 	.short	0x010a
        /*03fe*/ 	.byte	0x08
	.zero		1


	//   ....[49]....
        /*0400*/ 	.word	0x00001860
        /*0404*/ 	.word	0x000000ff
        /*0408*/ 	.word	0x00000060
        /*040c*/ 	.short	0x010a
        /*040e*/ 	.byte	0x21
	.zero		1


	//   ....[50]....
        /*0410*/ 	.word	0x000019c0
        /*0414*/ 	.word	0x000000ff
        /*0418*/ 	.word	0x00000060
        /*041c*/ 	.short	0x010a
        /*041e*/ 	.byte	0x08
	.zero		1


	//   ....[51]....
        /*0420*/ 	.word	0x00001ab0
        /*0424*/ 	.word	0x000000ff
        /*0428*/ 	.word	0x000000e8
        /*042c*/ 	.short	0x0101
        /*042e*/ 	.byte	0x04
	.zero		1


	//   ....[52]....
        /*0430*/ 	.word	0x00001ad0
        /*0434*/ 	.word	0x000000ff
        /*0438*/ 	.word	0x00000060
        /*043c*/ 	.short	0x010a
        /*043e*/ 	.byte	0x08
	.zero		1


	//   ....[53]....
        /*0440*/ 	.word	0x00001b50
        /*0444*/ 	.word	0x000000ff
        /*0448*/ 	.word	0x00000060
        /*044c*/ 	.short	0x010a
        /*044e*/ 	.byte	0x11
	.zero		1


	//   ....[54]....
        /*0450*/ 	.word	0x00001cb0
        /*0454*/ 	.word	0x000000ff
        /*0458*/ 	.word	0x00000060
        /*045c*/ 	.short	0x010a
        /*045e*/ 	.byte	0x08
	.zero		1


	//   ....[55]....
        /*0460*/ 	.word	0x00001dd0
        /*0464*/ 	.word	0x00000002
        /*0468*/ 	.word	0x000000f0
        /*046c*/ 	.short	0x010a
        /*046e*/ 	.byte	0xff
	.zero		1


	//   ....[56]....
        /*0470*/ 	.word	0x00001e90
        /*0474*/ 	.word	0x00000002
        /*0478*/ 	.word	0x00000000
        /*047c*/ 	.short	0x0101
        /*047e*/ 	.byte	0xff
	.zero		1


	//   ....[57]....
        /*0480*/ 	.word	0x000023f0
        /*0484*/ 	.word	0x000000ff
        /*0488*/ 	.word	0x00000000
        /*048c*/ 	.short	0x010a
        /*048e*/ 	.byte	0x05
	.zero		1


	//   ....[58]....
        /*0490*/ 	.word	0x00002480
        /*0494*/ 	.word	0x000000ff
        /*0498*/ 	.word	0x00000000
        /*049c*/ 	.short	0x010a
        /*049e*/ 	.byte	0x05
	.zero		1


	//   ....[59]....
        /*04a0*/ 	.word	0x00002510
        /*04a4*/ 	.word	0x000000ff
        /*04a8*/ 	.word	0x00000000
        /*04ac*/ 	.short	0x010a
        /*04ae*/ 	.byte	0x05
	.zero		1


	//   ....[60]....
        /*04b0*/ 	.word	0x000025a0
        /*04b4*/ 	.word	0x000000ff
        /*04b8*/ 	.word	0x00000000
        /*04bc*/ 	.short	0x010a
        /*04be*/ 	.byte	0x05
	.zero		1


	//   ....[61]....
        /*04c0*/ 	.word	0x00002630
        /*04c4*/ 	.word	0x000000ff
        /*04c8*/ 	.word	0x00000000
        /*04cc*/ 	.short	0x010a
        /*04ce*/ 	.byte	0x05
	.zero		1


	//   ....[62]....
        /*04d0*/ 	.word	0x000026c0
        /*04d4*/ 	.word	0x000000ff
        /*04d8*/ 	.word	0x00000000
        /*04dc*/ 	.short	0x010a
        /*04de*/ 	.byte	0x05
	.zero		1


	//   ....[63]....
        /*04e0*/ 	.word	0x00002750
        /*04e4*/ 	.word	0x000000ff
        /*04e8*/ 	.word	0x00000000
        /*04ec*/ 	.short	0x010a
        /*04ee*/ 	.byte	0x05
	.zero		1


	//   ....[64]....
        /*04f0*/ 	.word	0x000027e0
        /*04f4*/ 	.word	0x000000ff
        /*04f8*/ 	.word	0x00000000
        /*04fc*/ 	.short	0x010a
        /*04fe*/ 	.byte	0x05
	.zero		1


	//   ....[65]....
        /*0500*/ 	.word	0x00002870
        /*0504*/ 	.word	0x000000ff
        /*0508*/ 	.word	0x00000000
        /*050c*/ 	.short	0x010a
        /*050e*/ 	.byte	0x05
	.zero		1


	//   ....[66]....
        /*0510*/ 	.word	0x00002900
        /*0514*/ 	.word	0x000000ff
        /*0518*/ 	.word	0x00000000
        /*051c*/ 	.short	0x010a
        /*051e*/ 	.byte	0x05
	.zero		1


	//   ....[67]....
        /*0520*/ 	.word	0x00002990
        /*0524*/ 	.word	0x000000ff
        /*0528*/ 	.word	0x00000000
        /*052c*/ 	.short	0x010a
        /*052e*/ 	.byte	0x05
	.zero		1


	//   ....[68]....
        /*0530*/ 	.word	0x00002a30
        /*0534*/ 	.word	0x00000000
        /*0538*/ 	.word	0x00000000
        /*053c*/ 	.short	0x010a
        /*053e*/ 	.byte	0xff
	.zero		1


	//   ....[69]....
        /*0540*/ 	.word	0x00002b50
        /*0544*/ 	.word	0x00000000
        /*0548*/ 	.word	0x00000150
        /*054c*/ 	.short	0x010a
        /*054e*/ 	.byte	0xff
	.zero		1


	//   ....[70]....
        /*0550*/ 	.word	0x00002bb0
        /*0554*/ 	.word	0x00000004
        /*0558*/ 	.word	0x00000000
        /*055c*/ 	.short	0x0101
        /*055e*/ 	.byte	0xff
	.zero		1


	//   ....[71]....
        /*0560*/ 	.word	0x00002bd0
        /*0564*/ 	.word	0x000000ff
        /*0568*/ 	.word	0x00000100
        /*056c*/ 	.short	0x010a
        /*056e*/ 	.byte	0x05
	.zero		1


	//   ....[72]....
        /*0570*/ 	.word	0x00002cf0
        /*0574*/ 	.word	0x00000000
        /*0578*/ 	.word	0x000000f0
        /*057c*/ 	.short	0x010a
        /*057e*/ 	.byte	0xff
	.zero		1


	//   ....[73]....
        /*0580*/ 	.word	0x00002e00
        /*0584*/ 	.word	0x00000000
        /*0588*/ 	.word	0x00000000
        /*058c*/ 	.short	0x0101
        /*058e*/ 	.byte	0xff
	.zero		1


	//   ....[74]....
        /*0590*/ 	.word	0x00002e90
        /*0594*/ 	.word	0x000000ff
        /*0598*/ 	.word	0x00000100
        /*059c*/ 	.short	0x0106
        /*059e*/ 	.byte	0x05
	.zero		1


	//   ....[75]....
        /*05a0*/ 	.word	0x00002eb0
        /*05a4*/ 	.word	0x000000ff
        /*05a8*/ 	.word	0x00000100
        /*05ac*/ 	.short	0x010a
        /*05ae*/ 	.byte	0x05
	.zero		1


	//   ....[76]....
        /*05b0*/ 	.word	0x00002f40
        /*05b4*/ 	.word	0x000000ff
        /*05b8*/ 	.word	0x00000100
        /*05bc*/ 	.short	0x0106
        /*05be*/ 	.byte	0x04
	.zero		1


	//   ....[77]....
        /*05c0*/ 	.word	0x00002f80
        /*05c4*/ 	.word	0x00000000
        /*05c8*/ 	.word	0x00000100
        /*05cc*/ 	.short	0x010a
        /*05ce*/ 	.byte	0xff
	.zero		1


	//   ....[78]....
        /*05d0*/ 	.word	0x00003470
        /*05d4*/ 	.word	0x00000000
        /*05d8*/ 	.word	0x000000f0
        /*05dc*/ 	.short	0x010a
        /*05de*/ 	.byte	0xff
	.zero		1


	//   ....[79]....
        /*05e0*/ 	.word	0x00003580
        /*05e4*/ 	.word	0x00000003
        /*05e8*/ 	.word	0x00000000
        /*05ec*/ 	.short	0x0101
        /*05ee*/ 	.byte	0xff
	.zero		1


	//   ....[80]....
        /*05f0*/ 	.word	0x00003590
        /*05f4*/ 	.word	0x000000ff
        /*05f8*/ 	.word	0x00000000
        /*05fc*/ 	.short	0x010a
        /*05fe*/ 	.byte	0x04
	.zero		1


	//   ....[81]....
        /*0600*/ 	.word	0x000035b0
        /*0604*/ 	.word	0x000000ff
        /*0608*/ 	.word	0x00000130
        /*060c*/ 	.short	0x010a
        /*060e*/ 	.byte	0x08
	.zero		1


	//   ....[82]....
        /*0610*/ 	.word	0x00003680
        /*0614*/ 	.word	0x000000ff
        /*0618*/ 	.word	0x00000000
        /*061c*/ 	.short	0x010a
        /*061e*/ 	.byte	0x07
	.zero		1


	//   ....[83]....
        /*0620*/ 	.word	0x000037c0
        /*0624*/ 	.word	0x000000ff
        /*0628*/ 	.word	0x00000000
        /*062c*/ 	.short	0x010a
        /*062e*/ 	.byte	0x04
	.zero		1


	//   ....[84]....
        /*0630*/ 	.word	0x000039b0
        /*0634*/ 	.word	0x000000ff
        /*0638*/ 	.word	0x00000000
        /*063c*/ 	.short	0x010a
        /*063e*/ 	.byte	0x05
	.zero		1


	//   ....[85]....
        /*0640*/ 	.word	0x00003a40
        /*0644*/ 	.word	0x000000ff
        /*0648*/ 	.word	0x00000000
        /*064c*/ 	.short	0x010a
        /*064e*/ 	.byte	0x05
	.zero		1


	//   ....[86]....
        /*0650*/ 	.word	0x00003ad0
        /*0654*/ 	.word	0x000000ff
        /*0658*/ 	.word	0x00000000
        /*065c*/ 	.short	0x010a
        /*065e*/ 	.byte	0x05
	.zero		1


	//   ....[87]....
        /*0660*/ 	.word	0x00003b60
        /*0664*/ 	.word	0x000000ff
        /*0668*/ 	.word	0x00000000
        /*066c*/ 	.short	0x010a
        /*066e*/ 	.byte	0x07
	.zero		1


	//   ....[88]....
        /*0670*/ 	.word	0x00003fc0
        /*0674*/ 	.word	0x00000000
        /*0678*/ 	.word	0x000000f0
        /*067c*/ 	.short	0x010a
        /*067e*/ 	.byte	0xff
	.zero		1


	//   ....[89]....
        /*0680*/ 	.word	0x00004080
        /*0684*/ 	.word	0x00000000
        /*0688*/ 	.word	0x00000000
        /*068c*/ 	.short	0x0101
        /*068e*/ 	.byte	0xff
	.zero		1


	//   ....[90]....
        /*0690*/ 	.word	0x000043a0
        /*0694*/ 	.word	0x000000ff
        /*0698*/ 	.word	0x000000e8
        /*069c*/ 	.short	0x010a
        /*069e*/ 	.byte	0x07
	.zero		1


	//   ....[91]....
        /*06a0*/ 	.word	0x00004590
        /*06a4*/ 	.word	0x000000ff
        /*06a8*/ 	.word	0x000000d0
        /*06ac*/ 	.short	0x010a
        /*06ae*/ 	.byte	0x07
	.zero		1


	//   ....[92]....
        /*06b0*/ 	.word	0x00004760
        /*06b4*/ 	.word	0x000000ff
        /*06b8*/ 	.word	0x000000c0
        /*06bc*/ 	.short	0x010b
        /*06be*/ 	.byte	0x07
	.zero		1


	//   ....[93]....
        /*06c0*/ 	.word	0x000047d0
        /*06c4*/ 	.word	0x000000ff
        /*06c8*/ 	.word	0x00000000
        /*06cc*/ 	.short	0x0101
        /*06ce*/ 	.byte	0x08
	.zero		1


	//   ....[94]....
        /*06d0*/ 	.word	0x00004800
        /*06d4*/ 	.word	0x000000ff
        /*06d8*/ 	.word	0x000000d8
        /*06dc*/ 	.short	0x010a
        /*06de*/ 	.byte	0x07
	.zero		1


	//   ....[95]....
        /*06e0*/ 	.word	0x00004a10
        /*06e4*/ 	.word	0x000000ff
        /*06e8*/ 	.word	0x000000c8
        /*06ec*/ 	.short	0x010b
        /*06ee*/ 	.byte	0x07
	.zero		1


	//   ....[96]....
        /*06f0*/ 	.word	0x00004a30
        /*06f4*/ 	.word	0x000000ff
        /*06f8*/ 	.word	0x00000000
        /*06fc*/ 	.short	0x0101
        /*06fe*/ 	.byte	0x0d
	.zero		1


	//   ....[97]....
        /*0700*/ 	.word	0x00004a60
        /*0704*/ 	.word	0x000000ff
        /*0708*/ 	.word	0x000000d0
        /*070c*/ 	.short	0x010a
        /*070e*/ 	.byte	0x07
	.zero		1


	//   ....[98]....
        /*0710*/ 	.word	0x00004aa0
        /*0714*/ 	.word	0x00000000
        /*0718*/ 	.word	0x000000d8
        /*071c*/ 	.short	0x010a
        /*071e*/ 	.byte	0xff
	.zero		1


	//   ....[99]....
        /*0720*/ 	.word	0x00004de0
        /*0724*/ 	.word	0x00000000
        /*0728*/ 	.word	0x000000f0
        /*072c*/ 	.short	0x010a
        /*072e*/ 	.byte	0xff
	.zero		1


	//   ....[100]....
        /*0730*/ 	.word	0x00004ef0
        /*0734*/ 	.word	0x00000000
        /*0738*/ 	.word	0x00000000
        /*073c*/ 	.short	0x0101
        /*073e*/ 	.byte	0xff
	.zero		1


	//   ....[101]....
        /*0740*/ 	.word	0x00005950
        /*0744*/ 	.word	0x00000003
        /*0748*/ 	.word	0x000000c0
        /*074c*/ 	.short	0x010a
        /*074e*/ 	.byte	0xff
	.zero		1


	//   ....[102]....
        /*0750*/ 	.word	0x00005990
        /*0754*/ 	.word	0x00000074
        /*0758*/ 	.word	0x00000110
        /*075c*/ 	.short	0x010a
        /*075e*/ 	.byte	0xff
	.zero		1


	//   ....[103]....
        /*0760*/ 	.word	0x00005ad0
        /*0764*/ 	.word	0x00000003
        /*0768*/ 	.word	0x000000c0
        /*076c*/ 	.short	0x010a
        /*076e*/ 	.byte	0xff
	.zero		1


	//   ....[104]....
        /*0770*/ 	.word	0x00005c10
        /*0774*/ 	.word	0x00000000
        /*0778*/ 	.word	0x00000000
        /*077c*/ 	.short	0x0101
        /*077e*/ 	.byte	0xff
	.zero		1


	//   ....[105]....
        /*0780*/ 	.word	0x00005c90
        /*0784*/ 	.word	0x00000074
        /*0788*/ 	.word	0x00000110
        /*078c*/ 	.short	0x010a
        /*078e*/ 	.byte	0xff
	.zero		1


	//   ....[106]....
        /*0790*/ 	.word	0x00007020
        /*0794*/ 	.word	0x0000007d
        /*0798*/ 	.word	0x000000c0
        /*079c*/ 	.short	0x010a
        /*079e*/ 	.byte	0xff
	.zero		1


	//   ....[107]....
        /*07a0*/ 	.word	0x000070f0
        /*07a4*/ 	.word	0x0000007d
        /*07a8*/ 	.word	0x000000c0
        /*07ac*/ 	.short	0x010a
        /*07ae*/ 	.byte	0xff
	.zero		1


	//   ....[108]....
        /*07b0*/ 	.word	0x00007230
        /*07b4*/ 	.word	0x00000000
        /*07b8*/ 	.word	0x00000000
        /*07bc*/ 	.short	0x0101
        /*07be*/ 	.byte	0xff
	.zero		1


	//   ....[109]....
        /*07c0*/ 	.word	0x00007670
        /*07c4*/ 	.word	0x000000ff
        /*07c8*/ 	.word	0x00000000
        /*07cc*/ 	.short	0x0101
        /*07ce*/ 	.byte	0x05
	.zero		1


	//   ....[110]....
        /*07d0*/ 	.word	0x000087b0
        /*07d4*/ 	.word	0x00000003
        /*07d8*/ 	.word	0x00000160
        /*07dc*/ 	.short	0x010a
        /*07de*/ 	.byte	0xff
	.zero		1


	//   ....[111]....
        /*07e0*/ 	.word	0x00008810
        /*07e4*/ 	.word	0x00000002
        /*07e8*/ 	.word	0x00000060
        /*07ec*/ 	.short	0x010a
        /*07ee*/ 	.byte	0xff
	.zero		1


	//   ....[112]....
        /*07f0*/ 	.word	0x00008870
        /*07f4*/ 	.word	0x00000002
        /*07f8*/ 	.word	0x00000060
        /*07fc*/ 	.short	0x010a
        /*07fe*/ 	.byte	0xff
	.zero		1


	//   ....[113]....
        /*0800*/ 	.word	0x000088c0
        /*0804*/ 	.word	0x00000002
        /*0808*/ 	.word	0x000000f0
        /*080c*/ 	.short	0x010a
        /*080e*/ 	.byte	0xff
	.zero		1


	//   ....[114]....
        /*0810*/ 	.word	0x00008920
        /*0814*/ 	.word	0x00000000
        /*0818*/ 	.word	0x00000000
        /*081c*/ 	.short	0x010a
        /*081e*/ 	.byte	0xff
	.zero		1


	//   ....[115]....
        /*0820*/ 	.word	0x00008980
        /*0824*/ 	.word	0x00000000
        /*0828*/ 	.word	0x00000000
        /*082c*/ 	.short	0x010a
        /*082e*/ 	.byte	0xff
	.zero		1


	//   ....[116]....
        /*0830*/ 	.word	0x000089e0
        /*0834*/ 	.word	0x00000000
        /*0838*/ 	.word	0x00000000
        /*083c*/ 	.short	0x010a
        /*083e*/ 	.byte	0xff
	.zero		1


	//   ....[117]....
        /*0840*/ 	.word	0x00008a40
        /*0844*/ 	.word	0x00000000
        /*0848*/ 	.word	0x00000000
        /*084c*/ 	.short	0x010a
        /*084e*/ 	.byte	0xff
	.zero		1


	//   ....[118]....
        /*0850*/ 	.word	0x00008aa0
        /*0854*/ 	.word	0x00000000
        /*0858*/ 	.word	0x00000000
        /*085c*/ 	.short	0x010a
        /*085e*/ 	.byte	0xff
	.zero		1


	//   ....[119]....
        /*0860*/ 	.word	0x00008b00
        /*0864*/ 	.word	0x00000000
        /*0868*/ 	.word	0x00000000
        /*086c*/ 	.short	0x010a
        /*086e*/ 	.byte	0xff
	.zero		1


	//   ....[120]....
        /*0870*/ 	.word	0x00008b60
        /*0874*/ 	.word	0x00000000
        /*0878*/ 	.word	0x00000000
        /*087c*/ 	.short	0x010a
        /*087e*/ 	.byte	0xff
	.zero		1


	//   ....[121]....
        /*0880*/ 	.word	0x00008bc0
        /*0884*/ 	.word	0x00000000
        /*0888*/ 	.word	0x00000000
        /*088c*/ 	.short	0x010a
        /*088e*/ 	.byte	0xff
	.zero		1


	//   ....[122]....
        /*0890*/ 	.word	0x00008c20
        /*0894*/ 	.word	0x00000000
        /*0898*/ 	.word	0x00000000
        /*089c*/ 	.short	0x010a
        /*089e*/ 	.byte	0xff
	.zero		1


	//   ....[123]....
        /*08a0*/ 	.word	0x00008c80
        /*08a4*/ 	.word	0x00000000
        /*08a8*/ 	.word	0x00000000
        /*08ac*/ 	.short	0x010a
        /*08ae*/ 	.byte	0xff
	.zero		1


	//   ....[124]....
        /*08b0*/ 	.word	0x00008ce0
        /*08b4*/ 	.word	0x00000000
        /*08b8*/ 	.word	0x00000000
        /*08bc*/ 	.short	0x010a
        /*08be*/ 	.byte	0xff
	.zero		1


	//   ....[125]....
        /*08c0*/ 	.word	0x00008d30
        /*08c4*/ 	.word	0x00000000
        /*08c8*/ 	.word	0x00000150
        /*08cc*/ 	.short	0x010a
        /*08ce*/ 	.byte	0xff
	.zero		1


	//   ....[126]....
        /*08d0*/ 	.word	0x00008d90
        /*08d4*/ 	.word	0x00000000
        /*08d8*/ 	.word	0x00000100
        /*08dc*/ 	.short	0x010a
        /*08de*/ 	.byte	0xff
	.zero		1


	//   ....[127]....
        /*08e0*/ 	.word	0x00008de0
        /*08e4*/ 	.word	0x00000000
        /*08e8*/ 	.word	0x000000f0
        /*08ec*/ 	.short	0x010a
        /*08ee*/ 	.byte	0xff
	.zero		1


	//   ....[128]....
        /*08f0*/ 	.word	0x00008e40
        /*08f4*/ 	.word	0x00000000
        /*08f8*/ 	.word	0x00000100
        /*08fc*/ 	.short	0x010a
        /*08fe*/ 	.byte	0xff
	.zero		1


	//   ....[129]....
        /*0900*/ 	.word	0x00008e90
        /*0904*/ 	.word	0x00000000
        /*0908*/ 	.word	0x000000f0
        /*090c*/ 	.short	0x010a
        /*090e*/ 	.byte	0xff
	.zero		1


	//   ....[130]....
        /*0910*/ 	.word	0x00008ef0
        /*0914*/ 	.word	0x00000003
        /*0918*/ 	.word	0x00000130
        /*091c*/ 	.short	0x010a
        /*091e*/ 	.byte	0xff
	.zero		1


	//   ....[131]....
        /*0920*/ 	.word	0x00008f50
        /*0924*/ 	.word	0x00000000
        /*0928*/ 	.word	0x00000000
        /*092c*/ 	.short	0x010a
        /*092e*/ 	.byte	0xff
	.zero		1


	//   ....[132]....
        /*0930*/ 	.word	0x00008fb0
        /*0934*/ 	.word	0x00000000
        /*0938*/ 	.word	0x00000000
        /*093c*/ 	.short	0x010a
        /*093e*/ 	.byte	0xff
	.zero		1


	//   ....[133]....
        /*0940*/ 	.word	0x00009010
        /*0944*/ 	.word	0x00000000
        /*0948*/ 	.word	0x00000000
        /*094c*/ 	.short	0x010a
        /*094e*/ 	.byte	0xff
	.zero		1


	//   ....[134]....
        /*0950*/ 	.word	0x00009070
        /*0954*/ 	.word	0x00000000
        /*0958*/ 	.word	0x00000000
        /*095c*/ 	.short	0x010a
        /*095e*/ 	.byte	0xff
	.zero		1


	//   ....[135]....
        /*0960*/ 	.word	0x000090d0
        /*0964*/ 	.word	0x00000000
        /*0968*/ 	.word	0x00000000
        /*096c*/ 	.short	0x010a
        /*096e*/ 	.byte	0xff
	.zero		1


	//   ....[136]....
        /*0970*/ 	.word	0x00009120
        /*0974*/ 	.word	0x00000000
        /*0978*/ 	.word	0x000000f0
        /*097c*/ 	.short	0x010a
        /*097e*/ 	.byte	0xff
	.zero		1


	//   ....[137]....
        /*0980*/ 	.word	0x00009180
        /*0984*/ 	.word	0x00000000
        /*0988*/ 	.word	0x000000e8
        /*098c*/ 	.short	0x010a
        /*098e*/ 	.byte	0xff
	.zero		1


	//   ....[138]....
        /*0990*/ 	.word	0x000091e0
        /*0994*/ 	.word	0x00000003
        /*0998*/ 	.word	0x000000d0
        /*099c*/ 	.short	0x010a
        /*099e*/ 	.byte	0xff
	.zero		1


	//   ....[139]....
        /*09a0*/ 	.word	0x00009240
        /*09a4*/ 	.word	0x00000003
        /*09a8*/ 	.word	0x000000d8
        /*09ac*/ 	.short	0x010a
        /*09ae*/ 	.byte	0xff
	.zero		1


	//   ....[140]....
        /*09b0*/ 	.word	0x000092a0
        /*09b4*/ 	.word	0x00000000
        /*09b8*/ 	.word	0x000000d0
        /*09bc*/ 	.short	0x010a
        /*09be*/ 	.byte	0xff
	.zero		1


	//   ....[141]....
        /*09c0*/ 	.word	0x000092f0
        /*09c4*/ 	.word	0x00000000
        /*09c8*/ 	.word	0x000000f0
        /*09cc*/ 	.short	0x010a
        /*09ce*/ 	.byte	0xff
	.zero		1


	//   ....[142]....
        /*09d0*/ 	.word	0x00009340
        /*09d4*/ 	.word	0x00000003
        /*09d8*/ 	.word	0x000000c0
        /*09dc*/ 	.short	0x010a
        /*09de*/ 	.byte	0xff
	.zero		1


	//   ....[143]....
        /*09e0*/ 	.word	0x00009390
        /*09e4*/ 	.word	0x00000074
        /*09e8*/ 	.word	0x00000110
        /*09ec*/ 	.short	0x010a
        /*09ee*/ 	.byte	0xff
	.zero		1


	//   ....[144]....
        /*09f0*/ 	.word	0x000093e0
        /*09f4*/ 	.word	0x0000007d
        /*09f8*/ 	.word	0x000000c0
        /*09fc*/ 	.short	0x010a
        /*09fe*/ 	.byte	0xff
	.zero		1


	//----- nvinfo : EIATTR_NUM_MBARRIERS
	.align		4
.L_47:
        /*0a00*/ 	.byte	0x03, 0x38
        /*0a02*/ 	.short	0x002e


	//----- nvinfo : EIATTR_EXIT_INSTR_OFFSETS
	.align		4
        /*0a04*/ 	.byte	0x04, 0x1c
        /*0a06*/ 	.short	(.L_49 - .L_48)


	//   ....[0]....
.L_48:
        /*0a08*/ 	.word	0x00002a60


	//   ....[1]....
        /*0a0c*/ 	.word	0x00002f50


	//   ....[2]....
        /*0a10*/ 	.word	0x00002fb0


	//   ....[3]....
        /*0a14*/ 	.word	0x00003dc0


	//   ....[4]....
        /*0a18*/ 	.word	0x00004ad0


	//   ....[5]....
        /*0a1c*/ 	.word	0x00004b10


	//   ....[6]....
        /*0a20*/ 	.word	0x000087a0


	//----- nvinfo : EIATTR_MAX_THREADS
	.align		4
.L_49:
        /*0a24*/ 	.byte	0x04, 0x05
        /*0a26*/ 	.short	(.L_51 - .L_50)
.L_50:
        /*0a28*/ 	.word	0x00000100
        /*0a2c*/ 	.word	0x00000001
        /*0a30*/ 	.word	0x00000001


	//----- nvinfo : EIATTR_CRS_STACK_SIZE
	.align		4
.L_51:
        /*0a34*/ 	.byte	0x04, 0x1e
        /*0a36*/ 	.short	(.L_53 - .L_52)
.L_52:
        /*0a38*/ 	.word	0x00000000


	//----- nvinfo : EIATTR_CBANK_PARAM_SIZE
	.align		4
.L_53:
        /*0a3c*/ 	.byte	0x03, 0x19
        /*0a3e*/ 	.short	0x0800


	//----- nvinfo : EIATTR_PARAM_CBANK
	.align		4
        /*0a40*/ 	.byte	0x04, 0x0a
        /*0a42*/ 	.short	(.L_55 - .L_54)
	.align		4
.L_54:
        /*0a44*/ 	.word	index@(.nv.constant0._ZN7cutlass13device_kernelINS_4gemm6kernel13GemmUniversalIN4cute5tupleIJiiiiEEENS1_10collective13CollectiveMmaINS1_35MainloopSm100TmaUmmaWarpSpecializedILi12ELi2ELi4ENS5_IJNS4_1CILi1EEESB_SB_EEEEENS5_IJNSA_ILi128EEESE_NSA_ILi64EEEEEEaNS5_IJlSB_lEEEaNS5_IJSB_llEEENS4_8TiledMMAINS4_8MMA_AtomIJNS4_15SM100_MMA_S8_SSIaaiLi128ELi128ELNS4_4UMMA5MajorE0ELSN_1ELNSM_8SaturateE0EEEEEENS4_6LayoutISC_NS5_IJNSA_ILi0EEESS_SS_EEEEENS5_IJNS4_10UnderscoreESV_SV_EEEEENS4_13SM90_TMA_LOADENS4_14ComposedLayoutINS4_7SwizzleILi2ELi4ELi3EEENS4_18smem_ptr_flag_bitsILi8EEENSR_INS5_IJNSA_ILi8EEESF_EEENS5_IJSF_SB_EEEEEEEvNS4_8identityESY_NSZ_INS10_ILi3ELi4ELi3EEES13_NSR_INS5_IJSE_S14_EEENS5_IJSB_SE_EEEEEEEvS19_EENS_8epilogue10collective18CollectiveEpilogueINS1G_23Sm100TmaWarpSpecializedILi2ELi2ELi64ELb0ELb0EEEJSG_NS5_IJNSR_ISE_SB_EENSR_ISF_SB_EEEEEaSH_aSH_NS1G_6fusion15FusionCallbacksIS1K_NS1O_17LinearCombinationIaiaiLNS_15FloatRoundStyleE2EEESG_S1N_JEEENS4_5SM1004TMEM4LOAD26SM100_TMEM_LOAD_32dp32b64xESY_S18_NS4_39AutoVectorizingCopyWithAssumedAlignmentILi128EEENS4_14SM90_TMA_STOREES18_S1Z_S1Z_EEEvvEEEEvNT_6ParamsE)
        /*0a48*/ 	.short	0x0380
        /*0a4a*/ 	.short	0x0800


	//----- nvinfo : EIATTR_SW_WAR
	.align		4
.L_55:
        /*0a4c*/ 	.byte	0x04, 0x36
        /*0a4e*/ 	.short	(.L_57 - .L_56)
.L_56:
        /*0a50*/ 	.word	0x00000008
.L_57:


//--------------------- .nv.callgraph             --------------------------
	.section	.nv.callgraph,"",@"SHT_CUDA_CALLGRAPH"
	.align	4
	.sectionentsize	8
	.align		4
        /*0000*/ 	.word	0x00000000
	.align		4
        /*0004*/ 	.word	0xffffffff
	.align		4
        /*0008*/ 	.word	index@(_ZN7cutlass13device_kernelINS_4gemm6kernel13GemmUniversalIN4cute5tupleIJiiiiEEENS1_10collective13CollectiveMmaINS1_35MainloopSm100TmaUmmaWarpSpecializedILi12ELi2ELi4ENS5_IJNS4_1CILi1EEESB_SB_EEEEENS5_IJNSA_ILi128EEESE_NSA_ILi64EEEEEEaNS5_IJlSB_lEEEaNS5_IJSB_llEEENS4_8TiledMMAINS4_8MMA_AtomIJNS4_15SM100_MMA_S8_SSIaaiLi128ELi128ELNS4_4UMMA5MajorE0ELSN_1ELNSM_8SaturateE0EEEEEENS4_6LayoutISC_NS5_IJNSA_ILi0EEESS_SS_EEEEENS5_IJNS4_10UnderscoreESV_SV_EEEEENS4_13SM90_TMA_LOADENS4_14ComposedLayoutINS4_7SwizzleILi2ELi4ELi3EEENS4_18smem_ptr_flag_bitsILi8EEENSR_INS5_IJNSA_ILi8EEESF_EEENS5_IJSF_SB_EEEEEEEvNS4_8identityESY_NSZ_INS10_ILi3ELi4ELi3EEES13_NSR_INS5_IJSE_S14_EEENS5_IJSB_SE_EEEEEEEvS19_EENS_8epilogue10collective18CollectiveEpilogueINS1G_23Sm100TmaWarpSpecializedILi2ELi2ELi64ELb0ELb0EEEJSG_NS5_IJNSR_ISE_SB_EENSR_ISF_SB_EEEEEaSH_aSH_NS1G_6fusion15FusionCallbacksIS1K_NS1O_17LinearCombinationIaiaiLNS_15FloatRoundStyleE2EEESG_S1N_JEEENS4_5SM1004TMEM4LOAD26SM100_TMEM_LOAD_32dp32b64xESY_S18_NS4_39AutoVectorizingCopyWithAssumedAlignmentILi128EEENS4_14SM90_TMA_STOREES18_S1Z_S1Z_EEEvvEEEEvNT_6ParamsE)
	.align		4
        /*000c*/ 	.word	index@(__assertfail)
	.align		4
        /*0010*/ 	.word	0x00000000
	.align		4
        /*0014*/ 	.word	0xfffffffe
	.align		4
        /*0018*/ 	.word	0x00000000
	.align		4
        /*001c*/ 	.word	0xfffffffd
	.align		4
        /*0020*/ 	.word	0x00000000
	.align		4
        /*0024*/ 	.word	0xfffffffc


//--------------------- .nv.constant4             --------------------------
	.section	.nv.constant4,"a",@progbits
	.align	8
	.align		8
.nv.constant4:
        /*0000*/ 	.dword	__assertfail
	.align		8
        /*0008*/ 	.dword	__unnamed_1
	.align		8
        /*0010*/ 	.dword	__unnamed_2
	.align		8
        /*0018*/ 	.dword	_ZN40_INTERNAL_07c93acc_4_k_cu_232d119e_343124cuda3std3__45__cpo5beginE
	.align		8
        /*0020*/ 	.dword	_ZN40_INTERNAL_07c93acc_4_k_cu_232d119e_343124cuda3std3__45__cpo3endE
	.align		8
        /*0028*/ 	.dword	_ZN40_INTERNAL_07c93acc_4_k_cu_232d119e_343124cuda3std3__45__cpo6cbeginE
	.align		8
        /*0030*/ 	.dword	_ZN40_INTERNAL_07c93acc_4_k_cu_232d119e_343124cuda3std3__45__cpo4cendE
	.align		8
        /*0038*/ 	.dword	_ZN40_INTERNAL_07c93acc_4_k_cu_232d119e_343124cuda3std3__442_GLOBAL__N__07c93acc_4_k_cu_232d119e_343126ignoreE
	.align		8
        /*0040*/ 	.dword	_ZN40_INTERNAL_07c93acc_4_k_cu_232d119e_343124cuda3std3__419piecewise_constructE
	.align		8
        /*0048*/ 	.dword	_ZN40_INTERNAL_07c93acc_4_k_cu_232d119e_343124cuda3std3__48in_placeE
	.align		8
        /*0050*/ 	.dword	_ZN40_INTERNAL_07c93acc_4_k_cu_232d119e_343124cuda3std6ranges3__45__cpo4swapE
	.align		8
        /*0058*/ 	.dword	_ZN40_INTERNAL_07c93acc_4_k_cu_232d119e_343124cuda3std6ranges3__45__cpo9iter_moveE
	.align		8
        /*0060*/ 	.dword	_ZN40_INTERNAL_07c93acc_4_k_cu_232d119e_343124cute7productE
	.align		8
        /*0068*/ 	.dword	_ZN40_INTERNAL_07c93acc_4_k_cu_232d119e_343124cute1_E
	.align		8
        /*0070*/ 	.dword	$str$25
	.align		8
        /*0078*/ 	.dword	$str$26
	.align		8
        /*0080*/ 	.dword	$str$27
	.align		8
        /*0088*/ 	.dword	$str$28


//--------------------- .text._ZN7cutlass13device_kernelINS_4gemm6kernel13GemmUniversalIN4cute5tupleIJiiiiEEENS1_10collective13CollectiveMmaINS1_35MainloopSm100TmaUmmaWarpSpecializedILi12ELi2ELi4ENS5_IJNS4_1CILi1EEESB_SB_EEEEENS5_IJNSA_ILi128EEESE_NSA_ILi64EEEEEEaNS5_IJlSB_lEEEaNS5_IJSB_llEEENS4_8TiledMMAINS4_8MMA_AtomIJNS4_15SM100_MMA_S8_SSIaaiLi128ELi128ELNS4_4UMMA5MajorE0ELSN_1ELNSM_8SaturateE0EEEEEENS4_6LayoutISC_NS5_IJNSA_ILi0EEESS_SS_EEEEENS5_IJNS4_10UnderscoreESV_SV_EEEEENS4_13SM90_TMA_LOADENS4_14ComposedLayoutINS4_7SwizzleILi2ELi4ELi3EEENS4_18smem_ptr_flag_bitsILi8EEENSR_INS5_IJNSA_ILi8EEESF_EEENS5_IJSF_SB_EEEEEEEvNS4_8identityESY_NSZ_INS10_ILi3ELi4ELi3EEES13_NSR_INS5_IJSE_S14_EEENS5_IJSB_SE_EEEEEEEvS19_EENS_8epilogue10collective18CollectiveEpilogueINS1G_23Sm100TmaWarpSpecializedILi2ELi2ELi64ELb0ELb0EEEJSG_NS5_IJNSR_ISE_SB_EENSR_ISF_SB_EEEEEaSH_aSH_NS1G_6fusion15FusionCallbacksIS1K_NS1O_17LinearCombinationIaiaiLNS_15FloatRoundStyleE2EEESG_S1N_JEEENS4_5SM1004TMEM4LOAD26SM100_TMEM_LOAD_32dp32b64xESY_S18_NS4_39AutoVectorizingCopyWithAssumedAlignmentILi128EEENS4_14SM90_TMA_STOREES18_S1Z_S1Z_EEEvvEEEEvNT_6ParamsE --------------------------
	.section	.text._ZN7cutlass13device_kernelINS_4gemm6kernel13GemmUniversalIN4cute5tupleIJiiiiEEENS1_10collective13CollectiveMmaINS1_35MainloopSm100TmaUmmaWarpSpecializedILi12ELi2ELi4ENS5_IJNS4_1CILi1EEESB_SB_EEEEENS5_IJNSA_ILi128EEESE_NSA_ILi64EEEEEEaNS5_IJlSB_lEEEaNS5_IJSB_llEEENS4_8TiledMMAINS4_8MMA_AtomIJNS4_15SM100_MMA_S8_SSIaaiLi128ELi128ELNS4_4UMMA5MajorE0ELSN_1ELNSM_8SaturateE0EEEEEENS4_6LayoutISC_NS5_IJNSA_ILi0EEESS_SS_EEEEENS5_IJNS4_10UnderscoreESV_SV_EEEEENS4_13SM90_TMA_LOADENS4_14ComposedLayoutINS4_7SwizzleILi2ELi4ELi3EEENS4_18smem_ptr_flag_bitsILi8EEENSR_INS5_IJNSA_ILi8EEESF_EEENS5_IJSF_SB_EEEEEEEvNS4_8identityESY_NSZ_INS10_ILi3ELi4ELi3EEES13_NSR_INS5_IJSE_S14_EEENS5_IJSB_SE_EEEEEEEvS19_EENS_8epilogue10collective18CollectiveEpilogueINS1G_23Sm100TmaWarpSpecializedILi2ELi2ELi64ELb0ELb0EEEJSG_NS5_IJNSR_ISE_SB_EENSR_ISF_SB_EEEEEaSH_aSH_NS1G_6fusion15FusionCallbacksIS1K_NS1O_17LinearCombinationIaiaiLNS_15FloatRoundStyleE2EEESG_S1N_JEEENS4_5SM1004TMEM4LOAD26SM100_TMEM_LOAD_32dp32b64xESY_S18_NS4_39AutoVectorizingCopyWithAssumedAlignmentILi128EEENS4_14SM90_TMA_STOREES18_S1Z_S1Z_EEEvvEEEEvNT_6ParamsE,"ax",@progbits
	.align	128
.text._ZN7cutlass13device_kernelINS_4gemm6kernel13GemmUniversalIN4cute5tupleIJiiiiEEENS1_10collective13CollectiveMmaINS1_35MainloopSm100TmaUmmaWarpSpecializedILi12ELi2ELi4ENS5_IJNS4_1CILi1EEESB_SB_EEEEENS5_IJNSA_ILi128EEESE_NSA_ILi64EEEEEEaNS5_IJlSB_lEEEaNS5_IJSB_llEEENS4_8TiledMMAINS4_8MMA_AtomIJNS4_15SM100_MMA_S8_SSIaaiLi128ELi128ELNS4_4UMMA5MajorE0ELSN_1ELNSM_8SaturateE0EEEEEENS4_6LayoutISC_NS5_IJNSA_ILi0EEESS_SS_EEEEENS5_IJNS4_10UnderscoreESV_SV_EEEEENS4_13SM90_TMA_LOADENS4_14ComposedLayoutINS4_7SwizzleILi2ELi4ELi3EEENS4_18smem_ptr_flag_bitsILi8EEENSR_INS5_IJNSA_ILi8EEESF_EEENS5_IJSF_SB_EEEEEEEvNS4_8identityESY_NSZ_INS10_ILi3ELi4ELi3EEES13_NSR_INS5_IJSE_S14_EEENS5_IJSB_SE_EEEEEEEvS19_EENS_8epilogue10collective18CollectiveEpilogueINS1G_23Sm100TmaWarpSpecializedILi2ELi2ELi64ELb0ELb0EEEJSG_NS5_IJNSR_ISE_SB_EENSR_ISF_SB_EEEEEaSH_aSH_NS1G_6fusion15FusionCallbacksIS1K_NS1O_17LinearCombinationIaiaiLNS_15FloatRoundStyleE2EEESG_S1N_JEEENS4_5SM1004TMEM4LOAD26SM100_TMEM_LOAD_32dp32b64xESY_S18_NS4_39AutoVectorizingCopyWithAssumedAlignmentILi128EEENS4_14SM90_TMA_STOREES18_S1Z_S1Z_EEEvvEEEEvNT_6ParamsE:
        .type           _ZN7cutlass13device_kernelINS_4gemm6kernel13GemmUniversalIN4cute5tupleIJiiiiEEENS1_10collective13CollectiveMmaINS1_35MainloopSm100TmaUmmaWarpSpecializedILi12ELi2ELi4ENS5_IJNS4_1CILi1EEESB_SB_EEEEENS5_IJNSA_ILi128EEESE_NSA_ILi64EEEEEEaNS5_IJlSB_lEEEaNS5_IJSB_llEEENS4_8TiledMMAINS4_8MMA_AtomIJNS4_15SM100_MMA_S8_SSIaaiLi128ELi128ELNS4_4UMMA5MajorE0ELSN_1ELNSM_8SaturateE0EEEEEENS4_6LayoutISC_NS5_IJNSA_ILi0EEESS_SS_EEEEENS5_IJNS4_10UnderscoreESV_SV_EEEEENS4_13SM90_TMA_LOADENS4_14ComposedLayoutINS4_7SwizzleILi2ELi4ELi3EEENS4_18smem_ptr_flag_bitsILi8EEENSR_INS5_IJNSA_ILi8EEESF_EEENS5_IJSF_SB_EEEEEEEvNS4_8identityESY_NSZ_INS10_ILi3ELi4ELi3EEES13_NSR_INS5_IJSE_S14_EEENS5_IJSB_SE_EEEEEEEvS19_EENS_8epilogue10collective18CollectiveEpilogueINS1G_23Sm100TmaWarpSpecializedILi2ELi2ELi64ELb0ELb0EEEJSG_NS5_IJNSR_ISE_SB_EENSR_ISF_SB_EEEEEaSH_aSH_NS1G_6fusion15FusionCallbacksIS1K_NS1O_17LinearCombinationIaiaiLNS_15FloatRoundStyleE2EEESG_S1N_JEEENS4_5SM1004TMEM4LOAD26SM100_TMEM_LOAD_32dp32b64xESY_S18_NS4_39AutoVectorizingCopyWithAssumedAlignmentILi128EEENS4_14SM90_TMA_STOREES18_S1Z_S1Z_EEEvvEEEEvNT_6ParamsE,@function
        .size           _ZN7cutlass13device_kernelINS_4gemm6kernel13GemmUniversalIN4cute5tupleIJiiiiEEENS1_10collective13CollectiveMmaINS1_35MainloopSm100TmaUmmaWarpSpecializedILi12ELi2ELi4ENS5_IJNS4_1CILi1EEESB_SB_EEEEENS5_IJNSA_ILi128EEESE_NSA_ILi64EEEEEEaNS5_IJlSB_lEEEaNS5_IJSB_llEEENS4_8TiledMMAINS4_8MMA_AtomIJNS4_15SM100_MMA_S8_SSIaaiLi128ELi128ELNS4_4UMMA5MajorE0ELSN_1ELNSM_8SaturateE0EEEEEENS4_6LayoutISC_NS5_IJNSA_ILi0EEESS_SS_EEEEENS5_IJNS4_10UnderscoreESV_SV_EEEEENS4_13SM90_TMA_LOADENS4_14ComposedLayoutINS4_7SwizzleILi2ELi4ELi3EEENS4_18smem_ptr_flag_bitsILi8EEENSR_INS5_IJNSA_ILi8EEESF_EEENS5_IJSF_SB_EEEEEEEvNS4_8identityESY_NSZ_INS10_ILi3ELi4ELi3EEES13_NSR_INS5_IJSE_S14_EEENS5_IJSB_SE_EEEEEEEvS19_EENS_8epilogue10collective18CollectiveEpilogueINS1G_23Sm100TmaWarpSpecializedILi2ELi2ELi64ELb0ELb0EEEJSG_NS5_IJNSR_ISE_SB_EENSR_ISF_SB_EEEEEaSH_aSH_NS1G_6fusion15FusionCallbacksIS1K_NS1O_17LinearCombinationIaiaiLNS_15FloatRoundStyleE2EEESG_S1N_JEEENS4_5SM1004TMEM4LOAD26SM100_TMEM_LOAD_32dp32b64xESY_S18_NS4_39AutoVectorizingCopyWithAssumedAlignmentILi128EEENS4_14SM90_TMA_STOREES18_S1Z_S1Z_EEEvvEEEEvNT_6ParamsE,(.L_x_167 - _ZN7cutlass13device_kernelINS_4gemm6kernel13GemmUniversalIN4cute5tupleIJiiiiEEENS1_10collective13CollectiveMmaINS1_35MainloopSm100TmaUmmaWarpSpecializedILi12ELi2ELi4ENS5_IJNS4_1CILi1EEESB_SB_EEEEENS5_IJNSA_ILi128EEESE_NSA_ILi64EEEEEEaNS5_IJlSB_lEEEaNS5_IJSB_llEEENS4_8TiledMMAINS4_8MMA_AtomIJNS4_15SM100_MMA_S8_SSIaaiLi128ELi128ELNS4_4UMMA5MajorE0ELSN_1ELNSM_8SaturateE0EEEEEENS4_6LayoutISC_NS5_IJNSA_ILi0EEESS_SS_EEEEENS5_IJNS4_10UnderscoreESV_SV_EEEEENS4_13SM90_TMA_LOADENS4_14ComposedLayoutINS4_7SwizzleILi2ELi4ELi3EEENS4_18smem_ptr_flag_bitsILi8EEENSR_INS5_IJNSA_ILi8EEESF_EEENS5_IJSF_SB_EEEEEEEvNS4_8identityESY_NSZ_INS10_ILi3ELi4ELi3EEES13_NSR_INS5_IJSE_S14_EEENS5_IJSB_SE_EEEEEEEvS19_EENS_8epilogue10collective18CollectiveEpilogueINS1G_23Sm100TmaWarpSpecializedILi2ELi2ELi64ELb0ELb0EEEJSG_NS5_IJNSR_ISE_SB_EENSR_ISF_SB_EEEEEaSH_aSH_NS1G_6fusion15FusionCallbacksIS1K_NS1O_17LinearCombinationIaiaiLNS_15FloatRoundStyleE2EEESG_S1N_JEEENS4_5SM1004TMEM4LOAD26SM100_TMEM_LOAD_32dp32b64xESY_S18_NS4_39AutoVectorizingCopyWithAssumedAlignmentILi128EEENS4_14SM90_TMA_STOREES18_S1Z_S1Z_EEEvvEEEEvNT_6ParamsE)
        .other          _ZN7cutlass13device_kernelINS_4gemm6kernel13GemmUniversalIN4cute5tupleIJiiiiEEENS1_10collective13CollectiveMmaINS1_35MainloopSm100TmaUmmaWarpSpecializedILi12ELi2ELi4ENS5_IJNS4_1CILi1EEESB_SB_EEEEENS5_IJNSA_ILi128EEESE_NSA_ILi64EEEEEEaNS5_IJlSB_lEEEaNS5_IJSB_llEEENS4_8TiledMMAINS4_8MMA_AtomIJNS4_15SM100_MMA_S8_SSIaaiLi128ELi128ELNS4_4UMMA5MajorE0ELSN_1ELNSM_8SaturateE0EEEEEENS4_6LayoutISC_NS5_IJNSA_ILi0EEESS_SS_EEEEENS5_IJNS4_10UnderscoreESV_SV_EEEEENS4_13SM90_TMA_LOADENS4_14ComposedLayoutINS4_7SwizzleILi2ELi4ELi3EEENS4_18smem_ptr_flag_bitsILi8EEENSR_INS5_IJNSA_ILi8EEESF_EEENS5_IJSF_SB_EEEEEEEvNS4_8identityESY_NSZ_INS10_ILi3ELi4ELi3EEES13_NSR_INS5_IJSE_S14_EEENS5_IJSB_SE_EEEEEEEvS19_EENS_8epilogue10collective18CollectiveEpilogueINS1G_23Sm100TmaWarpSpecializedILi2ELi2ELi64ELb0ELb0EEEJSG_NS5_IJNSR_ISE_SB_EENSR_ISF_SB_EEEEEaSH_aSH_NS1G_6fusion15FusionCallbacksIS1K_NS1O_17LinearCombinationIaiaiLNS_15FloatRoundStyleE2EEESG_S1N_JEEENS4_5SM1004TMEM4LOAD26SM100_TMEM_LOAD_32dp32b64xESY_S18_NS4_39AutoVectorizingCopyWithAssumedAlignmentILi128EEENS4_14SM90_TMA_STOREES18_S1Z_S1Z_EEEvvEEEEvNT_6ParamsE,@"STO_CUDA_ENTRY STV_DEFAULT"
_ZN7cutlass13device_kernelINS_4gemm6kernel13GemmUniversalIN4cute5tupleIJiiiiEEENS1_10collective13CollectiveMmaINS1_35MainloopSm100TmaUmmaWarpSpecializedILi12ELi2ELi4ENS5_IJNS4_1CILi1EEESB_SB_EEEEENS5_IJNSA_ILi128EEESE_NSA_ILi64EEEEEEaNS5_IJlSB_lEEEaNS5_IJSB_llEEENS4_8TiledMMAINS4_8MMA_AtomIJNS4_15SM100_MMA_S8_SSIaaiLi128ELi128ELNS4_4UMMA5MajorE0ELSN_1ELNSM_8SaturateE0EEEEEENS4_6LayoutISC_NS5_IJNSA_ILi0EEESS_SS_EEEEENS5_IJNS4_10UnderscoreESV_SV_EEEEENS4_13SM90_TMA_LOADENS4_14ComposedLayoutINS4_7SwizzleILi2ELi4ELi3EEENS4_18smem_ptr_flag_bitsILi8EEENSR_INS5_IJNSA_ILi8EEESF_EEENS5_IJSF_SB_EEEEEEEvNS4_8identityESY_NSZ_INS10_ILi3ELi4ELi3EEES13_NSR_INS5_IJSE_S14_EEENS5_IJSB_SE_EEEEEEEvS19_EENS_8epilogue10collective18CollectiveEpilogueINS1G_23Sm100TmaWarpSpecializedILi2ELi2ELi64ELb0ELb0EEEJSG_NS5_IJNSR_ISE_SB_EENSR_ISF_SB_EEEEEaSH_aSH_NS1G_6fusion15FusionCallbacksIS1K_NS1O_17LinearCombinationIaiaiLNS_15FloatRoundStyleE2EEESG_S1N_JEEENS4_5SM1004TMEM4LOAD26SM100_TMEM_LOAD_32dp32b64xESY_S18_NS4_39AutoVectorizingCopyWithAssumedAlignmentILi128EEENS4_14SM90_TMA_STOREES18_S1Z_S1Z_EEEvvEEEEvNT_6ParamsE:
[----:B------:R-:W1:Y:S01]  /*0000*/  LDC R1, c[0x0][0x37c] ;  /* 0x0000df00ff017b82 */ /* 0x000e620000000800 */
[----:B------:R-:W2:Y:S01]  /*0010*/  S2R R167, SR_TID.X ;  /* 0x0000000000a77919 */ /* 0x000ea20000002100 */
[----:B------:R-:W3:Y:S01]  /*0020*/  LDCU.64 UR4, c[0x0][0x890] ;  /* 0x00011200ff0477ac */ /* 0x000ee20008000a00 */
[----:B------:R-:W-:Y:S02]  /*0030*/  PRMT R151, RZ, 0x7610, R151 ;  /* 0x00007610ff977816 */ /* 0x000fe40000000097 */
[----:B------:R-:W-:Y:S01]  /*0040*/  ELECT P5, URZ, PT ;  /* 0x0000000000ff782f */ /* 0x000fe200038a0000 */
[----:B------:R-:W4:Y:S01]  /*0050*/  LDCU.64 UR46, c[0x0][0x358] ;  /* 0x00006b00ff2e77ac */ /* 0x000f220008000a00 */
[----:B---3--:R-:W-:-:S04]  /*0060*/  UISETP.NE.U32.AND UP0, UPT, UR4, URZ, UPT ;  /* 0x000000ff0400728c */ /* 0x008fc8000bf05070 */
[----:B------:R-:W-:Y:S01]  /*0070*/  UISETP.NE.AND.EX UP0, UPT, UR5, URZ, UPT, UP0 ;  /* 0x000000ff0500728c */ /* 0x000fe2000bf05300 */
[----:B--2---:R-:W-:-:S05]  /*0080*/  SHF.R.U32.HI R154, RZ, 0x5, R167 ;  /* 0x00000005ff9a7819 */ /* 0x004fca00000116a7 */
[----:B------:R-:W2:Y:S02]  /*0090*/  SHFL.IDX PT, R0, R154, RZ, 0x1f ;  /* 0x00001fff9a007589 */ /* 0x000ea400000e0000 */
[----:B--2---:R-:W-:Y:S01]  /*00a0*/  R2UR UR8, R0 ;  /* 0x00000000000872ca */ /* 0x004fe200000e0000 */
[----:B-1--4-:R-:W-:-:S14]  /*00b0*/  BRA.U UP0, `(.L_x_0) ;  /* 0x00000001002c7547 */ /* 0x012fdc000b800000 */
[----:B------:R-:W1:Y:S02]  /*00c0*/  LDCU.64 UR6, c[0x0][0x888] ;  /* 0x00011100ff0677ac */ /* 0x000e640008000a00 */
[----:B-1----:R-:W-:-:S04]  /*00d0*/  UISETP.NE.U32.AND UP0, UPT, UR6, URZ, UPT ;  /* 0x000000ff0600728c */ /* 0x002fc8000bf05070 */
[----:B------:R-:W-:-:S09]  /*00e0*/  UISETP.NE.AND.EX UP0, UPT, UR7, URZ, UPT, UP0 ;  /* 0x000000ff0700728c */ /* 0x000fd2000bf05300 */
[----:B------:R-:W-:Y:S05]  /*00f0*/  BRA.U !UP0, `(.L_x_1) ;  /* 0x0000000108107547 */ /* 0x000fea000b800000 */
[----:B------:R-:W1:Y:S02]  /*0100*/  LDC.64 R82, c[0x0][0x888] ;  /* 0x00022200ff527b82 */ /* 0x000e640000000a00 */
[----:B-1----:R1:W5:Y:S01]  /*0110*/  LDG.E R82, desc[UR46][R82.64] ;  /* 0x0000002e52527981 */ /* 0x002362000c1e1900 */
[----:B------:R-:W-:Y:S01]  /*0120*/  HFMA2 R151, -RZ, RZ, 0, 5.9604644775390625e-08 ;  /* 0x00000001ff977431 */ /* 0x000fe200000001ff */
[----:B------:R-:W-:Y:S05]  /*0130*/  BRA `(.L_x_0) ;  /* 0x00000000000c7947 */ /* 0x000fea0003800000 */
.L_x_1:
[----:B------:R-:W1:Y:S01]  /*0140*/  LDCU UR6, c[0x0][0x880] ;  /* 0x00011000ff0677ac */ /* 0x000e620008000800 */
[----:B------:R-:W-:Y:S01]  /*0150*/  HFMA2 R151, -RZ, RZ, 0, 5.9604644775390625e-08 ;  /* 0x00000001ff977431 */ /* 0x000fe200000001ff */
[----:B-1----:R-:W-:-:S07]  /*0160*/  MOV R82, UR6 ;  /* 0x0000000600527c02 */ /* 0x002fce0008000f00 */
.L_x_0:
[----:B------:R-:W2:Y:S02]  /*0170*/  LDCU.64 UR6, c[0x0][0x8b0] ;  /* 0x00011600ff0677ac */ /* 0x000ea40008000a00 */
[----:B--2---:R-:W-:-:S04]  /*0180*/  UISETP.NE.U32.AND UP0, UPT, UR6, URZ, UPT ;  /* 0x000000ff0600728c */ /* 0x004fc8000bf05070 */
[----:B------:R-:W-:-:S09]  /*0190*/  UISETP.NE.AND.EX UP0, UPT, UR7, URZ, UPT, UP0 ;  /* 0x000000ff0700728c */ /* 0x000fd2000bf05300 */
[----:B------:R-:W-:Y:S05]  /*01a0*/  BRA.U UP0, `(.L_x_2) ;  /* 0x0000000100247547 */ /* 0x000fea000b800000 */
[----:B------:R-:W2:Y:S02]  /*01b0*/  LDCU.64 UR6, c[0x0][0x8a8] ;  /* 0x00011500ff0677ac */ /* 0x000ea40008000a00 */
[----:B--2---:R-:W-:-:S04]  /*01c0*/  UISETP.NE.U32.AND UP0, UPT, UR6, URZ, UPT ;  /* 0x000000ff0600728c */ /* 0x004fc8000bf05070 */
[----:B------:R-:W-:-:S09]  /*01d0*/  UISETP.NE.AND.EX UP0, UPT, UR7, URZ, UPT, UP0 ;  /* 0x000000ff0700728c */ /* 0x000fd2000bf05300 */
[----:B------:R-:W-:Y:S05]  /*01e0*/  BRA.U !UP0, `(.L_x_3) ;  /* 0x00000001080c7547 */ /* 0x000fea000b800000 */
[----:B------:R-:W2:Y:S02]  /*01f0*/  LDC.64 R78, c[0x0][0x8a8] ;  /* 0x00022a00ff4e7b82 */ /* 0x000ea40000000a00 */
[----:B--2---:R2:W5:Y:S01]  /*0200*/  LDG.E R78, desc[UR46][R78.64] ;  /* 0x0000002e4e4e7981 */ /* 0x004562000c1e1900 */
[----:B------:R-:W-:Y:S05]  /*0210*/  BRA `(.L_x_2) ;  /* 0x0000000000087947 */ /* 0x000fea0003800000 */
.L_x_3:
[----:B------:R-:W2:Y:S02]  /*0220*/  LDCU UR6, c[0x0][0x8a0] ;  /* 0x00011400ff0677ac */ /* 0x000ea40008000800 */
[----:B--2---:R-:W-:Y:S02]  /*0230*/  MOV R78, UR6 ;  /* 0x00000006004e7c02 */ /* 0x004fe40008000f00 */
.L_x_2:
[----:B------:R-:W-:Y:S01]  /*0240*/  IMAD.U32 R0, RZ, RZ, UR8 ;  /* 0x00000008ff007e24 */ /* 0x000fe2000f8e00ff */
[----:B------:R-:W-:Y:S04]  /*0250*/  BSSY.RECONVERGENT B0, `(.L_x_4) ;  /* 0x000000c000007945 */ /* 0x000fe80003800200 */
[C---:B------:R-:W-:Y:S02]  /*0260*/  ISETP.NE.OR P1, PT, R0.reuse, 0x1, !P5 ;  /* 0x000000010000780c */ /* 0x040fe40006f25670 */
[----:B------:R-:W-:-:S11]  /*0270*/  ISETP.NE.OR P0, PT, R0, 0x3, !P5 ;  /* 0x000000030000780c */ /* 0x000fd60006f05670 */
[----:B------:R-:W-:Y:S05]  /*0280*/  @P1 BRA `(.L_x_5) ;  /* 0x0000000000201947 */ /* 0x000fea0003800000 */
[----:B------:R-:W3:Y:S02]  /*0290*/  LDCU.64 UR6, c[0x0][0x348] ;  /* 0x00006900ff0677ac */ /* 0x000ee40008000a00 */
[----:B---3--:R-:W-:Y:S02]  /*02a0*/  UIADD3 UR10, UP1, UPT, UR6, 0x80, URZ ;  /* 0x00000080060a7890 */ /* 0x008fe4000ff3e0ff */
[----:B------:R-:W-:Y:S02]  /*02b0*/  UIADD3 UR6, UP0, UPT, UR6, 0x180, URZ ;  /* 0x0000018006067890 */ /* 0x000fe4000ff1e0ff */
[----:B------:R-:W-:Y:S02]  /*02c0*/  UIADD3.X UR11, UPT, UPT, URZ, UR7, URZ, UP1, !UPT ;  /* 0x00000007ff0b7290 */ /* 0x000fe40008ffe4ff */
[----:B------:R-:W-:-:S07]  /*02d0*/  UIADD3.X UR7, UPT, UPT, URZ, UR7, URZ, UP0, !UPT ;  /* 0x00000007ff077290 */ /* 0x000fce00087fe4ff */
[----:B------:R3:W-:Y:S02]  /*02e0*/  UTMACCTL.PF [UR10] ;  /* 0x000000000a0079b9 */ /* 0x0007e40008040000 */
[----:B------:R3:W-:Y:S02]  /*02f0*/  UTMACCTL.PF [UR6] ;  /* 0x00000000060079b9 */ /* 0x0007e40008040000 */
[----:B---3--:R-:W-:Y:S01]  /*0300*/  NOP ;  /* 0x0000000000007918 */ /* 0x008fe20000000000 */
.L_x_5:
[----:B------:R-:W-:Y:S05]  /*0310*/  BSYNC.RECONVERGENT B0 ;  /* 0x0000000000007941 */ /* 0x000fea0003800200 */
.L_x_4:
[----:B------:R-:W-:Y:S04]  /*0320*/  BSSY.RECONVERGENT B0, `(.L_x_6) ;  /* 0x000000a000007945 */ /* 0x000fe80003800200 */
        /* <DEDUP_REMOVED lines=9> */
.L_x_7:
[----:B------:R-:W-:Y:S05]  /*03c0*/  BSYNC.RECONVERGENT B0 ;  /* 0x0000000000007941 */ /* 0x000fea0003800200 */
.L_x_6:
[----:B------:R-:W3:Y:S01]  /*03d0*/  LDCU.64 UR6, c[0x0][0x888] ;  /* 0x00011100ff0677ac */ /* 0x000ee20008000a00 */
[----:B------:R-:W-:Y:S02]  /*03e0*/  UISETP.EQ.U32.AND UP1, UPT, UR4, URZ, UPT ;  /* 0x000000ff0400728c */ /* 0x000fe4000bf22070 */
[----:B------:R-:W-:Y:S02]  /*03f0*/  UPLOP3.LUT UP2, UPT, UPT, UPT, UPT, 0x80, 0x8 ;  /* 0x000000000008789c */ /* 0x000fe40003f4f070 */
[----:B---3--:R-:W-:-:S04]  /*0400*/  UISETP.NE.U32.AND UP0, UPT, UR6, URZ, UPT ;  /* 0x000000ff0600728c */ /* 0x008fc8000bf05070 */
[----:B------:R-:W-:-:S04]  /*0410*/  UISETP.NE.AND.EX UP0, UPT, UR7, URZ, UPT, UP0 ;  /* 0x000000ff0700728c */ /* 0x000fc8000bf05300 */
[----:B------:R-:W-:-:S04]  /*0420*/  UISETP.EQ.OR.EX UP3, UPT, UR5, URZ, !UP0, UP1 ;  /* 0x000000ff0500728c */ /* 0x000fc8000c762710 */
[----:B------:R-:W-:-:S05]  /*0430*/  UP2UR UR50, UPR, URZ, 0x8 ;  /* 0x00000008ff327883 */ /* 0x000fca0008000000 */
[----:B------:R-:W-:Y:S07]  /*0440*/  BRA.U !UP3, `(.L_x_8) ;  /* 0x000000010b207547 */ /* 0x000fee000b800000 */
[----:B-----5:R-:W-:Y:S01]  /*0450*/  R2UR UR6, R82 ;  /* 0x00000000520672ca */ /* 0x020fe200000e0000 */
[----:B------:R-:W-:Y:S02]  /*0460*/  UISETP.NE.U32.AND UP2, UPT, UR4, URZ, UPT ;  /* 0x000000ff0400728c */ /* 0x000fe4000bf45070 */
[----:B------:R-:W-:Y:S02]  /*0470*/  USEL UR4, URZ, 0xffffffff, UP0 ;  /* 0xffffffffff047887 */ /* 0x000fe40008000000 */
[----:B------:R-:W-:-:S08]  /*0480*/  UISETP.NE.AND.EX UP2, UPT, UR5, URZ, UPT, UP2 ;  /* 0x000000ff0500728c */ /* 0x000fd0000bf45320 */
[----:B------:R-:W-:-:S04]  /*0490*/  UISETP.NE.AND UP1, UPT, UR6, URZ, UPT ;  /* 0x000000ff0600728c */ /* 0x000fc8000bf25270 */
[----:B------:R-:W-:-:S04]  /*04a0*/  @!UP2 USEL UR4, URZ, 0xffffffff, UP1 ;  /* 0xffffffffff04a887 */ /* 0x000fc80008800000 */
[----:B------:R-:W-:-:S04]  /*04b0*/  ULOP3.LUT UR4, UR4, 0x1, URZ, 0xc0, !UPT ;  /* 0x0000000104047892 */ /* 0x000fc8000f8ec0ff */
[----:B------:R-:W-:-:S11]  /*04c0*/  UISETP.NE.U32.AND UP2, UPT, UR4, 0x1, UPT ;  /* 0x000000010400788c */ /* 0x000fd6000bf45070 */
.L_x_8:
[----:B------:R-:W3:Y:S01]  /*04d0*/  SHFL.IDX PT, R2, R154, RZ, 0x1f ;  /* 0x00001fff9a027589 */ /* 0x000ee200000e0000 */
[----:B------:R-:W-:-:S04]  /*04e0*/  UISETP.NE.AND UP1, UPT, UR8, 0x2, UPT ;  /* 0x000000020800788c */ /* 0x000fc8000bf25270 */
[----:B------:R-:W-:Y:S01]  /*04f0*/  USEL UR6, URZ, 0x1, UP1 ;  /* 0x00000001ff067887 */ /* 0x000fe20008800000 */
[----:B---3--:R-:W-:-:S13]  /*0500*/  ISETP.NE.AND P0, PT, R2, RZ, PT ;  /* 0x000000ff0200720c */ /* 0x008fda0003f05270 */
[----:B------:R-:W-:Y:S05]  /*0510*/  @P0 BRA `(.L_x_9) ;  /* 0x0000000000940947 */ /* 0x000fea0003800000 */
[----:B------:R-:W-:Y:S01]  /*0520*/  ELECT P0, URZ, PT ;  /* 0x0000000000ff782f */ /* 0x000fe20003800000 */
[----:B------:R-:W-:-:S12]  /*0530*/  BSSY.RECONVERGENT B0, `(.L_x_9) ;  /* 0x0000023000007945 */ /* 0x000fd80003800200 */
[----:B------:R-:W-:Y:S05]  /*0540*/  @!P0 BRA `(.L_x_10) ;  /* 0x0000000000848947 */ /* 0x000fea0003800000 */
[----:B------:R-:W3:Y:S01]  /*0550*/  S2UR UR5, SR_CgaCtaId ;  /* 0x00000000000579c3 */ /* 0x000ee20000008800 */
[----:B------:R-:W-:Y:S01]  /*0560*/  UMOV UR7, 0x400 ;  /* 0x0000040000077882 */ /* 0x000fe20000000000 */
[----:B------:R-:W-:Y:S02]  /*0570*/  UMOV UR4, 0x1 ;  /* 0x0000000100047882 */ /* 0x000fe40000000000 */
[----:B------:R-:W-:-:S04]  /*0580*/  UIADD3 UR10, UPT, UPT, -UR4, 0x100000, URZ ;  /* 0x00100000040a7890 */ /* 0x000fc8000fffe1ff */
[----:B------:R-:W-:Y:S02]  /*0590*/  USHF.L.U32 UR11, UR10, 0xb, URZ ;  /* 0x0000000b0a0b7899 */ /* 0x000fe400080006ff */
[----:B------:R-:W-:Y:S02]  /*05a0*/  USHF.L.U32 UR10, UR10, 0x1, URZ ;  /* 0x000000010a0a7899 */ /* 0x000fe400080006ff */
[----:B---3--:R-:W-:Y:S01]  /*05b0*/  ULEA UR5, UR5, UR7, 0x18 ;  /* 0x0000000705057291 */ /* 0x008fe2000f8ec0ff */
[----:B------:R-:W3:Y:S11]  /*05c0*/  FENCE.VIEW.ASYNC.S ;  /* 0x00000000000073c6 */ /* 0x000ef60000000000 */
[----:B---3--:R3:W4:Y:S01]  /*05d0*/  SYNCS.EXCH.64 URZ, [UR5], UR10 ;  /* 0x0000000a05ff75b2 */ /* 0x0087220008000100 */
[----:B------:R3:W1:Y:S01]  /*05e0*/  SYNCS.EXCH.64 URZ, [UR5+0x60], UR10 ;  /* 0x0000600a05ff75b2 */ /* 0x0006620008000100 */
        /* <DEDUP_REMOVED lines=21> */
[----:B------:R3:W1:Y:S02]  /*0740*/  SYNCS.EXCH.64 URZ, [UR5+0xb8], UR10 ;  /* 0x0000b80a05ff75b2 */ /* 0x0006640008000100 */
[----:B---34-:R-:W-:Y:S01]  /*0750*/  NOP ;  /* 0x0000000000007918 */ /* 0x018fe20000000000 */
.L_x_10:
[----:B------:R-:W-:Y:S05]  /*0760*/  BSYNC.RECONVERGENT B0 ;  /* 0x0000000000007941 */ /* 0x000fea0003800200 */
.L_x_9:
[----:B------:R-:W3:Y:S01]  /*0770*/  SHFL.IDX PT, R2, R154, RZ, 0x1f ;  /* 0x00001fff9a027589 */ /* 0x000ee200000e0000 */
[----:B------:R-:W-:Y:S01]  /*0780*/  NOP ;  /* 0x0000000000007918 */ /* 0x000fe20000000000 */
[----:B---3--:R-:W-:-:S13]  /*0790*/  ISETP.NE.AND P0, PT, R2, 0x1, PT ;  /* 0x000000010200780c */ /* 0x008fda0003f05270 */
[----:B------:R-:W-:Y:S05]  /*07a0*/  @P0 BRA `(.L_x_11) ;  /* 0x0000000000480947 */ /* 0x000fea0003800000 */
[----:B------:R-:W3:Y:S01]  /*07b0*/  S2UR UR7, SR_CgaCtaId ;  /* 0x00000000000779c3 */ /* 0x000ee20000008800 */
[----:B------:R-:W-:Y:S01]  /*07c0*/  UMOV UR9, 0x400 ;  /* 0x0000040000097882 */ /* 0x000fe20000000000 */
[----:B------:R-:W-:Y:S01]  /*07d0*/  UMOV UR5, 0x20 ;  /* 0x0000002000057882 */ /* 0x000fe20000000000 */
[----:B------:R-:W-:Y:S01]  /*07e0*/  UMOV UR4, 0x80 ;  /* 0x0000008000047882 */ /* 0x000fe20000000000 */
[----:B------:R-:W-:-:S04]  /*07f0*/  UIADD3 UR10, UPT, UPT, -UR5, 0x100000, URZ ;  /* 0x00100000050a7890 */ /* 0x000fc8000fffe1ff */
[----:B------:R-:W-:Y:S02]  /*0800*/  USHF.L.U32 UR11, UR10, 0xb, URZ ;  /* 0x0000000b0a0b7899 */ /* 0x000fe400080006ff */
[----:B------:R-:W-:Y:S02]  /*0810*/  USHF.L.U32 UR10, UR10, 0x1, URZ ;  /* 0x000000010a0a7899 */ /* 0x000fe400080006ff */
[----:B------:R-:W-:-:S04]  /*0820*/  UIADD3 UR4, UPT, UPT, -UR4, 0x100000, URZ ;  /* 0x0010000004047890 */ /* 0x000fc8000fffe1ff */
[----:B------:R-:W-:Y:S02]  /*0830*/  USHF.L.U32 UR5, UR4, 0xb, URZ ;  /* 0x0000000b04057899 */ /* 0x000fe400080006ff */
[----:B------:R-:W-:Y:S01]  /*0840*/  USHF.L.U32 UR4, UR4, 0x1, URZ ;  /* 0x0000000104047899 */ /* 0x000fe200080006ff */
[----:B------:R-:W-:Y:S01]  /*0850*/  ELECT P0, URZ, PT ;  /* 0x0000000000ff782f */ /* 0x000fe20003800000 */
[----:B---3--:R-:W-:Y:S01]  /*0860*/  ULEA UR7, UR7, UR9, 0x18 ;  /* 0x0000000907077291 */ /* 0x008fe2000f8ec0ff */
[----:B------:R-:W3:Y:S11]  /*0870*/  FENCE.VIEW.ASYNC.S ;  /* 0x00000000000073c6 */ /* 0x000ef60000000000 */
[----:B---3--:R3:W4:Y:S01]  /*0880*/  SYNCS.EXCH.64 URZ, [UR7+0xc0], UR10 ;  /* 0x0000c00a07ff75b2 */ /* 0x0087220008000100 */
[----:B------:R3:W1:Y:S01]  /*0890*/  SYNCS.EXCH.64 URZ, [UR7+0xd0], UR4 ;  /* 0x0000d00407ff75b2 */ /* 0x0006620008000100 */
[----:B------:R3:W1:Y:S01]  /*08a0*/  SYNCS.EXCH.64 URZ, [UR7+0xc8], UR10 ;  /* 0x0000c80a07ff75b2 */ /* 0x0006620008000100 */
[----:B------:R3:W1:Y:S01]  /*08b0*/  SYNCS.EXCH.64 URZ, [UR7+0xd8], UR4 ;  /* 0x0000d80407ff75b2 */ /* 0x0006620008000100 */
[----:B------:R-:W-:Y:S01]  /*08c0*/  NOP ;  /* 0x0000000000007918 */ /* 0x000fe20000000000 */
.L_x_11:
[----:B------:R-:W2:Y:S01]  /*08d0*/  SHFL.IDX PT, R2, R154, RZ, 0x1f ;  /* 0x00001fff9a027589 */ /* 0x000ea200000e0000 */
[----:B------:R-:W-:Y:S01]  /*08e0*/  NOP ;  /* 0x0000000000007918 */ /* 0x000fe20000000000 */
[----:B--2---:R-:W-:-:S13]  /*08f0*/  ISETP.NE.AND P0, PT, R2, 0x3, PT ;  /* 0x000000030200780c */ /* 0x004fda0003f05270 */
[----:B------:R-:W-:Y:S05]  /*0900*/  @P0 BRA `(.L_x_12) ;  /* 0x0000000000300947 */ /* 0x000fea0003800000 */
[----:B---3--:R-:W2:Y:S01]  /*0910*/  S2UR UR5, SR_CgaCtaId ;  /* 0x00000000000579c3 */ /* 0x008ea20000008800 */
[----:B------:R-:W-:Y:S01]  /*0920*/  UMOV UR7, 0x400 ;  /* 0x0000040000077882 */ /* 0x000fe20000000000 */
[----:B------:R-:W-:Y:S01]  /*0930*/  UMOV UR4, 0x20 ;  /* 0x0000002000047882 */ /* 0x000fe20000000000 */
[----:B------:R-:W-:Y:S01]  /*0940*/  ELECT P0, URZ, PT ;  /* 0x0000000000ff782f */ /* 0x000fe20003800000 */
[----:B------:R-:W-:-:S04]  /*0950*/  UIADD3 UR10, UPT, UPT, -UR4, 0x100000, URZ ;  /* 0x00100000040a7890 */ /* 0x000fc8000fffe1ff */
[----:B------:R-:W-:Y:S02]  /*0960*/  USHF.L.U32 UR11, UR10, 0xb, URZ ;  /* 0x0000000b0a0b7899 */ /* 0x000fe400080006ff */
[----:B------:R-:W-:Y:S02]  /*0970*/  USHF.L.U32 UR10, UR10, 0x1, URZ ;  /* 0x000000010a0a7899 */ /* 0x000fe400080006ff */
[----:B--2---:R-:W-:Y:S01]  /*0980*/  ULEA UR5, UR5, UR7, 0x18 ;  /* 0x0000000705057291 */ /* 0x004fe2000f8ec0ff */
[----:B------:R-:W2:Y:S11]  /*0990*/  FENCE.VIEW.ASYNC.S ;  /* 0x00000000000073c6 */ /* 0x000eb60000000000 */
[----:B--2---:R2:W3:Y:S01]  /*09a0*/  SYNCS.EXCH.64 URZ, [UR5+0xe0], UR10 ;  /* 0x0000e00a05ff75b2 */ /* 0x0044e20008000100 */
[----:B------:R2:W1:Y:S01]  /*09b0*/  SYNCS.EXCH.64 URZ, [UR5+0xe8], UR10 ;  /* 0x0000e80a05ff75b2 */ /* 0x0004620008000100 */
[----:B------:R-:W-:Y:S01]  /*09c0*/  NOP ;  /* 0x0000000000007918 */ /* 0x000fe20000000000 */
.L_x_12:
[----:B------:R-:W4:Y:S01]  /*09d0*/  SHFL.IDX PT, R2, R154, RZ, 0x1f ;  /* 0x00001fff9a027589 */ /* 0x000f2200000e0000 */
[----:B------:R-:W-:Y:S01]  /*09e0*/  NOP ;  /* 0x0000000000007918 */ /* 0x000fe20000000000 */
[----:B----4-:R-:W-:-:S13]  /*09f0*/  ISETP.NE.AND P0, PT, R2, 0x4, PT ;  /* 0x000000040200780c */ /* 0x010fda0003f05270 */
[----:B------:R-:W-:Y:S05]  /*0a00*/  @P0 BRA `(.L_x_13) ;  /* 0x00000000004c0947 */ /* 0x000fea0003800000 */
[----:B--23--:R-:W2:Y:S01]  /*0a10*/  S2UR UR5, SR_CgaCtaId ;  /* 0x00000000000579c3 */ /* 0x00cea20000008800 */
[----:B------:R-:W-:Y:S01]  /*0a20*/  UMOV UR9, 0x100 ;  /* 0x0000010000097882 */ /* 0x000fe20000000000 */
[----:B------:R-:W-:Y:S01]  /*0a30*/  UMOV UR7, 0x400 ;  /* 0x0000040000077882 */ /* 0x000fe20000000000 */
[----:B------:R-:W-:Y:S01]  /*0a40*/  USEL UR9, UR9, 0xe0, UP2 ;  /* 0x000000e009097887 */ /* 0x000fe20009000000 */
[----:B------:R-:W-:Y:S01]  /*0a50*/  UMOV UR4, 0x1 ;  /* 0x0000000100047882 */ /* 0x000fe20000000000 */
[----:B------:R-:W-:Y:S01]  /*0a60*/  ELECT P0, URZ, PT ;  /* 0x0000000000ff782f */ /* 0x000fe20003800000 */
[----:B------:R-:W-:-:S04]  /*0a70*/  UIADD3 UR10, UPT, UPT, -UR4, 0x100000, URZ ;  /* 0x00100000040a7890 */ /* 0x000fc8000fffe1ff */
[----:B------:R-:W-:Y:S02]  /*0a80*/  USHF.L.U32 UR11, UR10, 0xb, URZ ;  /* 0x0000000b0a0b7899 */ /* 0x000fe400080006ff */
[----:B------:R-:W-:Y:S02]  /*0a90*/  USHF.L.U32 UR10, UR10, 0x1, URZ ;  /* 0x000000010a0a7899 */ /* 0x000fe400080006ff */
[----:B------:R-:W-:-:S04]  /*0aa0*/  UIADD3 UR12, UPT, UPT, -UR9, 0x100000, URZ ;  /* 0x00100000090c7890 */ /* 0x000fc8000fffe1ff */
[----:B------:R-:W-:Y:S02]  /*0ab0*/  USHF.L.U32 UR13, UR12, 0xb, URZ ;  /* 0x0000000b0c0d7899 */ /* 0x000fe400080006ff */
[----:B------:R-:W-:Y:S02]  /*0ac0*/  USHF.L.U32 UR12, UR12, 0x1, URZ ;  /* 0x000000010c0c7899 */ /* 0x000fe400080006ff */
[----:B--2---:R-:W-:Y:S01]  /*0ad0*/  ULEA UR5, UR5, UR7, 0x18 ;  /* 0x0000000705057291 */ /* 0x004fe2000f8ec0ff */
[----:B------:R-:W2:Y:S11]  /*0ae0*/  FENCE.VIEW.ASYNC.S ;  /* 0x00000000000073c6 */ /* 0x000eb60000000000 */
[----:B--2---:R4:W2:Y:S01]  /*0af0*/  SYNCS.EXCH.64 URZ, [UR5+0xf0], UR10 ;  /* 0x0000f00a05ff75b2 */ /* 0x0048a20008000100 */
[----:B------:R4:W3:Y:S01]  /*0b00*/  SYNCS.EXCH.64 URZ, [UR5+0x100], UR12 ;  /* 0x0001000c05ff75b2 */ /* 0x0008e20008000100 */
[----:B------:R4:W1:Y:S01]  /*0b10*/  SYNCS.EXCH.64 URZ, [UR5+0xf8], UR10 ;  /* 0x0000f80a05ff75b2 */ /* 0x0008620008000100 */
[----:B------:R4:W1:Y:S02]  /*0b20*/  SYNCS.EXCH.64 URZ, [UR5+0x108], UR12 ;  /* 0x0001080c05ff75b2 */ /* 0x0008640008000100 */
[----:B----4-:R-:W-:Y:S01]  /*0b30*/  NOP ;  /* 0x0000000000007918 */ /* 0x010fe20000000000 */
.L_x_13:
[----:B------:R-:W4:Y:S01]  /*0b40*/  SHFL.IDX PT, R2, R154, RZ, 0x1f ;  /* 0x00001fff9a027589 */ /* 0x000f2200000e0000 */
[----:B------:R-:W-:Y:S01]  /*0b50*/  NOP ;  /* 0x0000000000007918 */ /* 0x000fe20000000000 */
[----:B----4-:R-:W-:-:S13]  /*0b60*/  ISETP.NE.AND P0, PT, R2, 0x5, PT ;  /* 0x000000050200780c */ /* 0x010fda0003f05270 */
[----:B------:R-:W-:Y:S05]  /*0b70*/  @P0 BRA `(.L_x_14) ;  /* 0x0000000000580947 */ /* 0x000fea0003800000 */
[----:B---3--:R-:W3:Y:S01]  /*0b80*/  S2UR UR7, SR_CgaCtaId ;  /* 0x00000000000779c3 */ /* 0x008ee20000008800 */
[----:B------:R-:W-:Y:S01]  /*0b90*/  UMOV UR9, 0x400 ;  /* 0x0000040000097882 */ /* 0x000fe20000000000 */
[----:B--2---:R-:W-:Y:S01]  /*0ba0*/  UMOV UR5, 0x1 ;  /* 0x0000000100057882 */ /* 0x004fe20000000000 */
        /* <DEDUP_REMOVED lines=9> */
[----:B------:R-:W2:Y:S11]  /*0c40*/  FENCE.VIEW.ASYNC.S ;  /* 0x00000000000073c6 */ /* 0x000eb60000000000 */
[----:B--2---:R4:W2:Y:S01]  /*0c50*/  SYNCS.EXCH.64 URZ, [UR7+0x110], UR10 ;  /* 0x0001100a07ff75b2 */ /* 0x0048a20008000100 */
[----:B------:R4:W3:Y:S01]  /*0c60*/  SYNCS.EXCH.64 URZ, [UR7+0x130], UR4 ;  /* 0x0001300407ff75b2 */ /* 0x0008e20008000100 */
[----:B------:R4:W1:Y:S01]  /*0c70*/  SYNCS.EXCH.64 URZ, [UR7+0x118], UR10 ;  /* 0x0001180a07ff75b2 */ /* 0x0008620008000100 */
[----:B------:R4:W1:Y:S01]  /*0c80*/  SYNCS.EXCH.64 URZ, [UR7+0x138], UR4 ;  /* 0x0001380407ff75b2 */ /* 0x0008620008000100 */
[----:B------:R4:W1:Y:S01]  /*0c90*/  SYNCS.EXCH.64 URZ, [UR7+0x120], UR10 ;  /* 0x0001200a07ff75b2 */ /* 0x0008620008000100 */
[----:B------:R4:W1:Y:S01]  /*0ca0*/  SYNCS.EXCH.64 URZ, [UR7+0x140], UR4 ;  /* 0x0001400407ff75b2 */ /* 0x0008620008000100 */
[----:B------:R4:W1:Y:S01]  /*0cb0*/  SYNCS.EXCH.64 URZ, [UR7+0x128], UR10 ;  /* 0x0001280a07ff75b2 */ /* 0x0008620008000100 */
[----:B------:R4:W1:Y:S02]  /*0cc0*/  SYNCS.EXCH.64 URZ, [UR7+0x148], UR4 ;  /* 0x0001480407ff75b2 */ /* 0x0008640008000100 */
[----:B----4-:R-:W-:Y:S01]  /*0cd0*/  NOP ;  /* 0x0000000000007918 */ /* 0x010fe20000000000 */
.L_x_14:
[----:B------:R-:W4:Y:S01]  /*0ce0*/  SHFL.IDX PT, R2, R154, RZ, 0x1f ;  /* 0x00001fff9a027589 */ /* 0x000f2200000e0000 */
[----:B------:R-:W-:Y:S01]  /*0cf0*/  NOP ;  /* 0x0000000000007918 */ /* 0x000fe20000000000 */
[----:B----4-:R-:W-:-:S13]  /*0d00*/  ISETP.NE.AND P0, PT, R2, 0x3, PT ;  /* 0x000000030200780c */ /* 0x010fda0003f05270 */
[----:B------:R-:W-:Y:S05]  /*0d10*/  @P0 BRA `(.L_x_15) ;  /* 0x0000000000380947 */ /* 0x000fea0003800000 */
[----:B--23--:R-:W2:Y:S01]  /*0d20*/  S2UR UR5, SR_CgaCtaId ;  /* 0x00000000000579c3 */ /* 0x00cea20000008800 */
        /* <DEDUP_REMOVED lines=13> */
.L_x_15:
[----:B--23--:R-:W2:Y:S01]  /*0e00*/  S2UR UR5, SR_CTAID.X ;  /* 0x00000000000579c3 */ /* 0x00cea20000002500 */
[----:B------:R-:W-:-:S05]  /*0e10*/  CS2R.32 R152, SR_CgaSize ;  /* 0x0000000000987805 */ /* 0x000fca0000008a00 */
[----:B------:R-:W-:-:S05]  /*0e20*/  IMAD R152, R152, -0xa0, RZ ;  /* 0xffffff6098987824 */ /* 0x000fca00078e02ff */
[----:B------:R-:W-:-:S14]  /*0e30*/  R2UR UR9, R152 ;  /* 0x00000000980972ca */ /* 0x000fdc00000e0000 */
[----:B------:R-:W3:Y:S01]  /*0e40*/  LDCU UR9, c[0x0][UR9+0x2b0] ;  /* 0x00005600090977ac */ /* 0x000ee20008000800 */
[----:B------:R-:W-:Y:S01]  /*0e50*/  NOP ;  /* 0x0000000000007918 */ /* 0x000fe20000000000 */
[----:B------:R-:W-:-:S05]  /*0e60*/  CS2R.32 R152, SR_CgaSize ;  /* 0x0000000000987805 */ /* 0x000fca0000008a00 */
[----:B------:R-:W-:-:S05]  /*0e70*/  IMAD R152, R152, -0xa0, RZ ;  /* 0xffffff6098987824 */ /* 0x000fca00078e02ff */
[----:B------:R-:W-:-:S14]  /*0e80*/  R2UR UR7, R152 ;  /* 0x00000000980772ca */ /* 0x000fdc00000e0000 */
[----:B------:R-:W4:Y:S01]  /*0e90*/  LDCU UR7, c[0x0][UR7+0x2b4] ;  /* 0x00005680070777ac */ /* 0x000f220008000800 */
[----:B------:R-:W1:Y:S08]  /*0ea0*/  S2UR UR4, SR_CTAID.Y ;  /* 0x00000000000479c3 */ /* 0x000e700000002600 */
[----:B------:R-:W4:Y:S01]  /*0eb0*/  LDC R9, c[0x0][0xb24] ;  /* 0x0002c900ff097b82 */ /* 0x000f220000000800 */
[----:B--2---:R-:W-:-:S02]  /*0ec0*/  I2FP.F32.U32 R4, UR5 ;  /* 0x0000000500047c45 */ /* 0x004fc40008201000 */
[----:B------:R-:W-:-:S05]  /*0ed0*/  CS2R.32 R5, SR_CgaSize ;  /* 0x0000000000057805 */ /* 0x000fca0000008a00 */
[----:B------:R-:W-:-:S06]  /*0ee0*/  IMAD R5, R5, -0xa0, RZ ;  /* 0xffffff6005057824 */ /* 0x000fcc00078e02ff */
[----:B------:R-:W2:Y:S01]  /*0ef0*/  LDC R5, c[0x0][R5+0x2a0] ;  /* 0x0000a80005057b82 */ /* 0x000ea20000000800 */
[----:B------:R-:W-:Y:S01]  /*0f00*/  MOV R21, UR5 ;  /* 0x0000000500157c02 */ /* 0x000fe20008000f00 */
[----:B---3--:R-:W-:Y:S01]  /*0f10*/  FMUL R4, R4, UR9 ;  /* 0x0000000904047c20 */ /* 0x008fe20008400000 */
[----:B-1----:R-:W-:Y:S02]  /*0f20*/  I2FP.F32.U32 R2, UR4 ;  /* 0x0000000400027c45 */ /* 0x002fe40008201000 */
[----:B------:R-:W-:-:S05]  /*0f30*/  CS2R.32 R3, SR_CgaSize ;  /* 0x0000000000037805 */ /* 0x000fca0000008a00 */
[----:B------:R-:W-:-:S06]  /*0f40*/  IMAD R3, R3, -0xa0, RZ ;  /* 0xffffff6003037824 */ /* 0x000fcc00078e02ff */
[----:B------:R-:W1:Y:S01]  /*0f50*/  LDC R3, c[0x0][R3+0x2a4] ;  /* 0x0000a90003037b82 */ /* 0x000e620000000800 */
[----:B------:R-:W3:Y:S01]  /*0f60*/  F2I.U32.TRUNC.NTZ R152, R4 ;  /* 0x0000000400987305 */ /* 0x000ee2000020f000 */
[----:B------:R-:W-:Y:S01]  /*0f70*/  MOV R20, UR4 ;  /* 0x0000000400147c02 */ /* 0x000fe20008000f00 */
[----:B----4-:R-:W-:-:S05]  /*0f80*/  FMUL R2, R2, UR7 ;  /* 0x0000000702027c20 */ /* 0x010fca0008400000 */
[----:B------:R-:W-:Y:S01]  /*0f90*/  BAR.SYNC.DEFER_BLOCKING 0x0 ;  /* 0x0000000000007b1d */ /* 0x000fe20000010000 */
[----:B------:R-:W-:-:S05]  /*0fa0*/  ISETP.GE.AND P0, PT, R9, 0x1, PT ;  /* 0x000000010900780c */ /* 0x000fca0003f06270 */
[----:B------:R-:W4:Y:S02]  /*0fb0*/  F2I.U32.TRUNC.NTZ R150, R2 ;  /* 0x0000000200967305 */ /* 0x000f24000020f000 */
[----:B------:R-:W1:Y:S01]  /*0fc0*/  S2UR UR36, SR_CTAID.Z ;  /* 0x00000000002479c3 */ /* 0x000e620000002700 */
[----:B---3--:R-:W-:-:S05]  /*0fd0*/  IADD3 R152, PT, PT, -R152, RZ, RZ ;  /* 0x000000ff98987210 */ /* 0x008fca0007ffe1ff */
[----:B--2---:R-:W-:Y:S01]  /*0fe0*/  IMAD R152, R5, R152, UR5 ;  /* 0x0000000505987e24 */ /* 0x004fe2000f8e0298 */
[----:B----4-:R-:W-:-:S05]  /*0ff0*/  IADD3 R150, PT, PT, -R150, RZ, RZ ;  /* 0x000000ff96967210 */ /* 0x010fca0007ffe1ff */
[----:B-1----:R-:W-:Y:S01]  /*1000*/  IMAD R150, R3, R150, UR4 ;  /* 0x0000000403967e24 */ /* 0x002fe2000f8e0296 */
[----:B------:R-:W-:Y:S06]  /*1010*/  @!P0 BRA `(.L_x_16) ;  /* 0x0000000000b88947 */ /* 0x000fec0003800000 */
[----:B------:R-:W1:Y:S01]  /*1020*/  LDC.64 R4, c[0x0][0xb18] ;  /* 0x0002c600ff047b82 */ /* 0x000e620000000a00 */
[----:B------:R-:W-:-:S07]  /*1030*/  ISETP.NE.AND P0, PT, R9, 0x1, PT ;  /* 0x000000010900780c */ /* 0x000fce0003f05270 */
[----:B------:R-:W2:Y:S08]  /*1040*/  LDC R10, c[0x0][0xb0c] ;  /* 0x0002c300ff0a7b82 */ /* 0x000eb00000000800 */
[----:B------:R-:W3:Y:S08]  /*1050*/  LDC R11, c[0x0][0x370] ;  /* 0x0000dc00ff0b7b82 */ /* 0x000ef00000000800 */
[----:B------:R-:W4:Y:S01]  /*1060*/  LDC R12, c[0x0][0x374] ;  /* 0x0000dd00ff0c7b82 */ /* 0x000f220000000800 */
[----:B-1----:R-:W-:-:S07]  /*1070*/  ISETP.NE.AND P1, PT, R4, 0x1, PT ;  /* 0x000000010400780c */ /* 0x002fce0003f25270 */
[----:B------:R-:W3:Y:S01]  /*1080*/  LDC.64 R6, c[0x0][0xb10] ;  /* 0x0002c400ff067b82 */ /* 0x000ee20000000a00 */
[----:B--2---:R-:W-:-:S07]  /*1090*/  ISETP.NE.AND P2, PT, R10, 0x1, PT ;  /* 0x000000010a00780c */ /* 0x004fce0003f45270 */
[----:B------:R-:W1:Y:S08]  /*10a0*/  LDC R8, c[0x0][0xb20] ;  /* 0x0002c800ff087b82 */ /* 0x000e700000000800 */
[----:B------:R-:W2:Y:S01]  /*10b0*/  LDC.64 R2, c[0x0][0xb28] ;  /* 0x0002ca00ff027b82 */ /* 0x000ea20000000a00 */
[----:B----4-:R-:W-:-:S04]  /*10c0*/  IMAD.HI.U32 R13, R12, R5, RZ ;  /* 0x000000050c0d7227 */ /* 0x010fc800078e00ff */
[----:B------:R-:W-:-:S04]  /*10d0*/  IMAD.HI.U32 R5, R20, R5, RZ ;  /* 0x0000000514057227 */ /* 0x000fc800078e00ff */
[----:B---3--:R-:W-:-:S04]  /*10e0*/  IMAD.HI.U32 R14, R11, R6, RZ ;  /* 0x000000060b0e7227 */ /* 0x008fc800078e00ff */
[C---:B------:R-:W-:Y:S01]  /*10f0*/  IMAD.HI.U32 R16, R21.reuse, R6, RZ ;  /* 0x0000000615107227 */ /* 0x040fe200078e00ff */
[-C--:B------:R-:W-:Y:S02]  /*1100*/  @P2 SHF.R.U32.HI R11, RZ, R7.reuse, R14 ;  /* 0x00000007ff0b2219 */ /* 0x080fe4000001160e */
[-C--:B-1----:R-:W-:Y:S02]  /*1110*/  @P1 SHF.R.U32.HI R12, RZ, R8.reuse, R13 ;  /* 0x00000008ff0c1219 */ /* 0x082fe4000001160d */
[----:B------:R-:W-:Y:S02]  /*1120*/  SHF.R.U32.HI R5, RZ, R8, R5 ;  /* 0x00000008ff057219 */ /* 0x000fe40000011605 */
[----:B------:R-:W-:Y:S02]  /*1130*/  SHF.R.U32.HI R16, RZ, R7, R16 ;  /* 0x00000007ff107219 */ /* 0x000fe40000011610 */
[----:B------:R-:W-:Y:S01]  /*1140*/  SEL R5, R20, R5, !P1 ;  /* 0x0000000514057207 */ /* 0x000fe20004800000 */
[----:B--2---:R-:W-:Y:S01]  /*1150*/  IMAD.HI.U32 R14, R12, R2, RZ ;  /* 0x000000020c0e7227 */ /* 0x004fe200078e00ff */
[----:B------:R-:W-:-:S02]  /*1160*/  SEL R7, R21, R16, !P2 ;  /* 0x0000001015077207 */ /* 0x000fc40005000000 */
[----:B------:R-:W-:Y:S01]  /*1170*/  IADD3 R13, PT, PT, -R5, RZ, RZ ;  /* 0x000000ff050d7210 */ /* 0x000fe20007ffe1ff */
[----:B------:R-:W-:Y:S01]  /*1180*/  IMAD.HI.U32 R6, R11, R2, RZ ;  /* 0x000000020b067227 */ /* 0x000fe200078e00ff */
[----:B------:R-:W-:-:S03]  /*1190*/  @P0 SHF.R.U32.HI R12, RZ, R3, R14 ;  /* 0x00000003ff0c0219 */ /* 0x000fc6000001160e */
[----:B------:R-:W-:Y:S01]  /*11a0*/  IMAD R13, R4, R13, R20 ;  /* 0x0000000d040d7224 */ /* 0x000fe200078e0214 */
[----:B------:R-:W-:Y:S01]  /*11b0*/  @P0 SHF.R.U32.HI R11, RZ, R3, R6 ;  /* 0x00000003ff0b0219 */ /* 0x000fe20000011606 */
[----:B------:R-:W-:-:S04]  /*11c0*/  IMAD R12, R12, R9, RZ ;  /* 0x000000090c0c7224 */ /* 0x000fc800078e02ff */
[----:B------:R-:W-:Y:S01]  /*11d0*/  IMAD R6, R11, R9, RZ ;  /* 0x000000090b067224 */ /* 0x000fe200078e02ff */
[----:B------:R-:W-:-:S04]  /*11e0*/  ISETP.GE.AND P1, PT, R5, R12, PT ;  /* 0x0000000c0500720c */ /* 0x000fc80003f26270 */
[----:B------:R-:W-:Y:S01]  /*11f0*/  ISETP.GE.OR P1, PT, R7, R6, P1 ;  /* 0x000000060700720c */ /* 0x000fe20000f26670 */
[----:B------:R-:W-:-:S05]  /*1200*/  IMAD.HI.U32 R6, R5, R2, RZ ;  /* 0x0000000205067227 */ /* 0x000fca00078e00ff */
[----:B------:R-:W-:-:S04]  /*1210*/  SHF.R.U32.HI R6, RZ, R3, R6 ;  /* 0x00000003ff067219 */ /* 0x000fc80000011606 */
[----:B------:R-:W-:-:S03]  /*1220*/  SEL R6, R5, R6, !P0 ;  /* 0x0000000605067207 */ /* 0x000fc60004000000 */
[----:B------:R-:W-:Y:S01]  /*1230*/  @!P1 IMAD.HI.U32 R8, R7, R2, RZ ;  /* 0x0000000207089227 */ /* 0x000fe200078e00ff */
[----:B------:R-:W-:-:S04]  /*1240*/  IADD3 R2, PT, PT, -R6, RZ, RZ ;  /* 0x000000ff06027210 */ /* 0x000fc80007ffe1ff */
[----:B------:R-:W-:Y:S01]  /*1250*/  @!P1 SHF.R.U32.HI R8, RZ, R3, R8 ;  /* 0x00000003ff089219 */ /* 0x000fe20000011608 */
[----:B------:R-:W-:-:S03]  /*1260*/  IMAD R2, R9, R2, R5 ;  /* 0x0000000209027224 */ /* 0x000fc600078e0205 */
[----:B------:R-:W-:-:S05]  /*1270*/  @!P1 SEL R3, R7, R8, !P0 ;  /* 0x0000000807039207 */ /* 0x000fca0004000000 */
[--C-:B------:R-:W-:Y:S02]  /*1280*/  @!P1 IMAD.IADD R6, R6, 0x1, -R3.reuse ;  /* 0x0000000106069824 */ /* 0x100fe400078e0a03 */
[----:B------:R-:W-:Y:S01]  /*1290*/  @!P1 IMAD R3, R2, R11, R3 ;  /* 0x0000000b02039224 */ /* 0x000fe200078e0203 */
[----:B------:R-:W-:Y:S01]  /*12a0*/  IADD3 R2, PT, PT, -R7, RZ, RZ ;  /* 0x000000ff07027210 */ /* 0x000fe20007ffe1ff */
[----:B------:R-:W-:Y:S02]  /*12b0*/  @!P1 IMAD R5, R6, R9, R7 ;  /* 0x0000000906059224 */ /* 0x000fe400078e0207 */
[----:B------:R-:W-:Y:S02]  /*12c0*/  @!P1 IMAD.MOV.U32 R7, RZ, RZ, R3 ;  /* 0x000000ffff079224 */ /* 0x000fe400078e0003 */
[----:B------:R-:W-:Y:S02]  /*12d0*/  IMAD R2, R10, R2, R21 ;  /* 0x000000020a027224 */ /* 0x000fe400078e0215 */
[----:B------:R-:W-:-:S02]  /*12e0*/  IMAD R20, R5, R4, R13 ;  /* 0x0000000405147224 */ /* 0x000fc400078e020d */
[----:B------:R-:W-:Y:S02]  /*12f0*/  IMAD R21, R7, R10, R2 ;  /* 0x0000000a07157224 */ /* 0x000fe400078e0202 */
.L_x_16:
[----:B------:R-:W1:Y:S01]  /*1300*/  LDCU UR4, c[0x0][0xb30] ;  /* 0x00016600ff0477ac */ /* 0x000e620008000800 */
[----:B------:R-:W2:Y:S08]  /*1310*/  S2UR UR37, SR_CgaCtaId ;  /* 0x00000000002579c3 */ /* 0x000eb00000008800 */
[----:B------:R-:W3:Y:S01]  /*1320*/  LDC R72, c[0x0][0xb24] ;  /* 0x0002c900ff487b82 */ /* 0x000ee20000000800 */
[----:B-1----:R-:W-:-:S09]  /*1330*/  UISETP.NE.AND UP1, UPT, UR4, 0x1, UPT ;  /* 0x000000010400788c */ /* 0x002fd2000bf25270 */
[----:B--2---:R-:W-:Y:S05]  /*1340*/  BRA.U UP1, `(.L_x_17) ;  /* 0x0000000101407547 */ /* 0x004fea000b800000 */
[----:B------:R-:W1:Y:S08]  /*1350*/  LDC.64 R4, c[0x0][0xb10] ;  /* 0x0002c400ff047b82 */ /* 0x000e700000000a00 */
[----:B------:R-:W2:Y:S08]  /*1360*/  LDC.64 R2, c[0x0][0xb18] ;  /* 0x0002c600ff027b82 */ /* 0x000eb00000000a00 */
[----:B------:R-:W4:Y:S08]  /*1370*/  LDC R6, c[0x0][0xb20] ;  /* 0x0002c800ff067b82 */ /* 0x000f300000000800 */
[----:B------:R-:W3:Y:S01]  /*1380*/  LDC R8, c[0x0][0xb0c] ;  /* 0x0002c300ff087b82 */ /* 0x000ee20000000800 */
[----:B-1----:R-:W-:-:S05]  /*1390*/  IMAD.HI.U32 R4, R21, R4, RZ ;  /* 0x0000000415047227 */ /* 0x002fca00078e00ff */
[----:B------:R-:W-:Y:S01]  /*13a0*/  SHF.R.U32.HI R4, RZ, R5, R4 ;  /* 0x00000005ff047219 */ /* 0x000fe20000011604 */
[----:B--2---:R-:W-:Y:S01]  /*13b0*/  IMAD.HI.U32 R3, R20, R3, RZ ;  /* 0x0000000314037227 */ /* 0x004fe200078e00ff */
[----:B------:R-:W-:-:S04]  /*13c0*/  ISETP.NE.AND P0, PT, R2, 0x1, PT ;  /* 0x000000010200780c */ /* 0x000fc80003f05270 */
[----:B----4-:R-:W-:-:S04]  /*13d0*/  SHF.R.U32.HI R3, RZ, R6, R3 ;  /* 0x00000006ff037219 */ /* 0x010fc80000011603 */
[----:B------:R-:W-:Y:S02]  /*13e0*/  SEL R3, R20, R3, !P0 ;  /* 0x0000000314037207 */ /* 0x000fe40004000000 */
[----:B---3--:R-:W-:-:S04]  /*13f0*/  ISETP.NE.AND P1, PT, R8, 0x1, PT ;  /* 0x000000010800780c */ /* 0x008fc80003f25270 */
[----:B------:R-:W-:-:S05]  /*1400*/  SEL R4, R21, R4, !P1 ;  /* 0x0000000415047207 */ /* 0x000fca0004800000 */
[----:B------:R-:W-:Y:S02]  /*1410*/  IMAD.IADD R5, R3, 0x1, -R4 ;  /* 0x0000000103057824 */ /* 0x000fe400078e0a04 */
[----:B------:R-:W-:Y:S02]  /*1420*/  IMAD.IADD R3, R4, 0x1, -R3 ;  /* 0x0000000104037824 */ /* 0x000fe400078e0a03 */
[----:B------:R-:W-:Y:S02]  /*1430*/  IMAD R21, R5, R8, R21 ;  /* 0x0000000805157224 */ /* 0x000fe400078e0215 */
[----:B------:R-:W-:-:S07]  /*1440*/  IMAD R20, R3, R2, R20 ;  /* 0x0000000203147224 */ /* 0x000fce00078e0214 */
.L_x_17:
[----:B------:R-:W-:Y:S01]  /*1450*/  BAR.SYNC.DEFER_BLOCKING 0x0 ;  /* 0x0000000000007b1d */ /* 0x000fe20000010000 */
[----:B------:R-:W-:Y:S01]  /*1460*/  UISETP.NE.AND UP1, UPT, UR8, 0x2, UPT ;  /* 0x000000020800788c */ /* 0x000fe2000bf25270 */
[----:B------:R-:W-:Y:S02]  /*1470*/  ISETP.NE.OR P5, PT, R0, 0x2, !P5 ;  /* 0x000000020000780c */ /* 0x000fe40006fa5670 */
[----:B------:R-:W-:-:S06]  /*1480*/  LOP3.LUT R2, R167, 0x1f, RZ, 0xc0, !PT ;  /* 0x0000001fa7027812 */ /* 0x000fcc00078ec0ff */
[----:B------:R-:W-:Y:S05]  /*1490*/  BRA.U UP1, `(.L_x_18) ;  /* 0x0000001501787547 */ /* 0x000fea000b800000 */
[----:B------:R-:W1:Y:S01]  /*14a0*/  LDCU UR13, c[0x0][0x38c] ;  /* 0x00007180ff0d77ac */ /* 0x000e620008000800 */
[----:B------:R-:W2:Y:S01]  /*14b0*/  LDC R9, c[0x0][0x370] ;  /* 0x0000dc00ff097b82 */ /* 0x000ea20000000800 */
[----:B------:R-:W-:Y:S01]  /*14c0*/  PLOP3.LUT P1, PT, PT, PT, UP2, 0x80, 0x8 ;  /* 0x000000000008781c */ /* 0x000fe20003f2f028 */
[----:B------:R-:W-:Y:S01]  /*14d0*/  HFMA2 R12, -RZ, RZ, 0, 0 ;  /* 0x00000000ff0c7431 */ /* 0x000fe200000001ff */
[----:B------:R-:W-:Y:S01]  /*14e0*/  ISETP.EQ.OR P4, PT, R2, RZ, P5 ;  /* 0x000000ff0200720c */ /* 0x000fe20002f82670 */
[----:B------:R-:W-:Y:S01]  /*14f0*/  IMAD.MOV.U32 R15, RZ, RZ, 0x1 ;  /* 0x00000001ff0f7424 */ /* 0x000fe200078e00ff */
[----:B------:R-:W-:Y:S01]  /*1500*/  PLOP3.LUT P1, PT, P1, PT, PT, 0x8, 0x80 ;  /* 0x000000000080781c */ /* 0x000fe20000f2e170 */
[----:B------:R-:W-:Y:S01]  /*1510*/  IMAD.MOV.U32 R14, RZ, RZ, RZ ;  /* 0x000000ffff0e7224 */ /* 0x000fe200078e00ff */
[----:B------:R-:W-:Y:S01]  /*1520*/  MOV R8, 0x1 ;  /* 0x0000000100087802 */ /* 0x000fe20000000f00 */
[----:B------:R-:W4:Y:S01]  /*1530*/  LDC R0, c[0x0][0x374] ;  /* 0x0000dd00ff007b82 */ /* 0x000f220000000800 */
[----:B------:R-:W-:Y:S01]  /*1540*/  IMAD.MOV.U32 R10, RZ, RZ, RZ ;  /* 0x000000ffff0a7224 */ /* 0x000fe200078e00ff */
[----:B------:R-:W2:Y:S01]  /*1550*/  LDCU.64 UR22, c[0x0][0x348] ;  /* 0x00006900ff1677ac */ /* 0x000ea20008000a00 */
[----:B------:R-:W-:Y:S01]  /*1560*/  UMOV UR6, URZ ;  /* 0x000000ff00067c82 */ /* 0x000fe20008000000 */
[----:B-1----:R-:W-:-:S04]  /*1570*/  UIADD3 UR5, UPT, UPT, UR13, 0x3f, URZ ;  /* 0x0000003f0d057890 */ /* 0x002fc8000fffe0ff */
[----:B------:R-:W-:-:S04]  /*1580*/  USHF.R.S32.HI UR4, URZ, 0x1f, UR5 ;  /* 0x0000001fff047899 */ /* 0x000fc80008011405 */
[----:B------:R-:W-:-:S04]  /*1590*/  ULEA.HI UR4, UR4, UR5, URZ, 0x6 ;  /* 0x0000000504047291 */ /* 0x000fc8000f8f30ff */
[----:B------:R-:W-:Y:S02]  /*15a0*/  USHF.R.S32.HI UR15, URZ, 0x6, UR4 ;  /* 0x00000006ff0f7899 */ /* 0x000fe40008011404 */
[----:B------:R-:W-:Y:S02]  /*15b0*/  UIADD3 UR4, UPT, UPT, UR13, -0x1, URZ ;  /* 0xffffffff0d047890 */ /* 0x000fe4000fffe0ff */
[----:B------:R-:W-:Y:S02]  /*15c0*/  UISETP.LT.U32.AND UP0, UPT, UR15, 0xc, UPT ;  /* 0x0000000c0f00788c */ /* 0x000fe4000bf01070 */
[----:B------:R-:W-:Y:S02]  /*15d0*/  UISETP.GE.U32.AND UP1, UPT, UR4, -0x7f, UPT ;  /* 0xffffff810400788c */ /* 0x000fe4000bf26070 */
[----:B------:R-:W-:Y:S02]  /*15e0*/  USEL UR14, UR15, 0xc, UP0 ;  /* 0x0000000c0f0e7887 */ /* 0x000fe40008000000 */
[----:B------:R-:W-:-:S02]  /*15f0*/  UIADD3 UR13, UPT, UPT, UR13, 0x7e, URZ ;  /* 0x0000007e0d0d7890 */ /* 0x000fc4000fffe0ff */
[----:B------:R-:W-:Y:S02]  /*1600*/  UIADD3 UR5, UPT, UPT, UR14, -0x1, URZ ;  /* 0xffffffff0e057890 */ /* 0x000fe4000fffe0ff */
[----:B------:R-:W-:-:S03]  /*1610*/  UIADD3 UR7, UPT, UPT, UR15, -UR14, URZ ;  /* 0x8000000e0f077290 */ /* 0x000fc6000fffe0ff */
[----:B------:R-:W-:-:S04]  /*1620*/  @UP1 UIADD3 UR5, UPT, UPT, UR14, URZ, URZ ;  /* 0x000000ff0e051290 */ /* 0x000fc8000fffe0ff */
[----:B--2---:R-:W-:-:S12]  /*1630*/  UIADD3 UR5, UPT, UPT, UR5, 0x1, URZ ;  /* 0x0000000105057890 */ /* 0x004fd8000fffe0ff */
.L_x_36:
[----:B------:R-:W-:Y:S01]  /*1640*/  UISETP.NE.AND UP0, UPT, UR37, URZ, UPT ;  /* 0x000000ff2500728c */ /* 0x000fe2000bf05270 */
[----:B------:R-:W1:Y:S08]  /*1650*/  S2UR UR37, SR_CgaCtaId ;  /* 0x00000000002579c3 */ /* 0x000e700000008800 */
[----:B------:R-:W-:Y:S05]  /*1660*/  BRA.U UP0, `(.L_x_19) ;  /* 0x0000000100347547 */ /* 0x000fea000b800000 */
[----:B------:R-:W2:Y:S01]  /*1670*/  S2R R2, SR_CgaCtaId ;  /* 0x0000000000027919 */ /* 0x000ea20000008800 */
[----:B------:R-:W-:-:S04]  /*1680*/  MOV R3, 0x400 ;  /* 0x0000040000037802 */ /* 0x000fc80000000f00 */
[----:B--2---:R-:W-:Y:S02]  /*1690*/  LEA R3, R2, R3, 0x18 ;  /* 0x0000000302037211 */ /* 0x004fe400078ec0ff */
[----:B------:R-:W-:-:S03]  /*16a0*/  SHF.L.U32 R2, R8, 0x1f, RZ ;  /* 0x0000001f08027819 */ /* 0x000fc600000006ff */
[----:B------:R-:W-:-:S04]  /*16b0*/  IMAD R3, R10, 0x8, R3 ;  /* 0x000000080a037824 */ /* 0x000fc800078e0203 */
[----:B------:R-:W2:Y:S02]  /*16c0*/  SYNCS.PHASECHK.TRANS64.TRYWAIT P0, [R3+URZ+0x160], R2 ;  /* 0x00016002030075a7 */ /* 0x000ea400080011ff */
[----:B--2---:R-:W-:Y:S05]  /*16d0*/  @!P0 BRA `(.L_x_20) ;  /* 0x0000007000348947 */ /* 0x004fea0003800000 */
.L_x_114:
[----:B------:R-:W-:Y:S01]  /*16e0*/  VIADD R10, R10, 0x1 ;  /* 0x000000010a0a7836 */ /* 0x000fe20000000000 */
[----:B------:R2:W-:Y:S04]  /*16f0*/  SYNCS.ARRIVE.TRANS64.A1T0 RZ, [R3+URZ+0x150], RZ ;  /* 0x000150ff03ff79a7 */ /* 0x0005e800081000ff */
[----:B------:R-:W-:-:S04]  /*1700*/  ISETP.NE.AND P0, PT, R10, 0x2, PT ;  /* 0x000000020a00780c */ /* 0x000fc80003f05270 */
[----:B------:R-:W-:Y:S02]  /*1710*/  SEL R10, R10, RZ, P0 ;  /* 0x000000ff0a0a7207 */ /* 0x000fe40000000000 */
[----:B--2---:R-:W-:-:S04]  /*1720*/  SEL R3, RZ, 0x1, P0 ;  /* 0x00000001ff037807 */ /* 0x004fc80000000000 */
[----:B------:R-:W-:-:S07]  /*1730*/  LOP3.LUT R8, R8, R3, RZ, 0x3c, !PT ;  /* 0x0000000308087212 */ /* 0x000fce00078e3cff */
.L_x_19:
[----:B------:R-:W-:Y:S01]  /*1740*/  UMOV UR4, 0x400 ;  /* 0x0000040000047882 */ /* 0x000fe20000000000 */
[----:B------:R-:W-:Y:S01]  /*1750*/  SHF.L.U32 R2, R15, 0x1f, RZ ;  /* 0x0000001f0f027819 */ /* 0x000fe200000006ff */
[----:B-1----:R-:W-:Y:S01]  /*1760*/  ULEA UR4, UR37, UR4, 0x18 ;  /* 0x0000000425047291 */ /* 0x002fe2000f8ec0ff */
[----:B------:R-:W-:Y:S01]  /*1770*/  R2UR UR35, R21 ;  /* 0x00000000152372ca */ /* 0x000fe200000e0000 */
[----:B------:R-:W-:Y:S01]  /*1780*/  UISETP.GE.U32.AND UP0, UPT, UR13, 0x7f, UPT ;  /* 0x0000007f0d00788c */ /* 0x000fe2000bf06070 */
[----:B------:R-:W-:Y:S01]  /*1790*/  R2UR UR10, R20 ;  /* 0x00000000140a72ca */ /* 0x000fe200000e0000 */
[----:B------:R-:W-:Y:S01]  /*17a0*/  ULEA UR8, UR6, UR4, 0x3 ;  /* 0x0000000406087291 */ /* 0x000fe2000f8e18ff */
[----:B------:R-:W-:-:S08]  /*17b0*/  UMOV UR24, URZ ;  /* 0x000000ff00187c82 */ /* 0x000fd00008000000 */
[----:B------:R1:W2:Y:S01]  /*17c0*/  SYNCS.PHASECHK.TRANS64.TRYWAIT P0, [UR8+0x60], R2 ;  /* 0x00006002ff0075a7 */ /* 0x0002a20008001108 */
[----:B------:R-:W-:Y:S02]  /*17d0*/  USHF.L.U32 UR35, UR35, 0x7, URZ ;  /* 0x0000000723237899 */ /* 0x000fe400080006ff */
[----:B------:R-:W-:Y:S01]  /*17e0*/  USHF.L.U32 UR10, UR10, 0x7, URZ ;  /* 0x000000070a0a7899 */ /* 0x000fe200080006ff */
[----:B------:R-:W-:Y:S11]  /*17f0*/  BRA.U !UP0, `(.L_x_21) ;  /* 0x0000000108a47547 */ /* 0x000ff6000b800000 */
[----:B------:R-:W-:Y:S01]  /*1800*/  UMOV UR16, URZ ;  /* 0x000000ff00107c82 */ /* 0x000fe20008000000 */
[----:B------:R-:W-:-:S05]  /*1810*/  UMOV UR17, UR6 ;  /* 0x0000000600117c82 */ /* 0x000fca0008000000 */
.L_x_26:
[----:B-1----:R-:W-:Y:S01]  /*1820*/  ULEA UR33, UR17, UR4, 0x3 ;  /* 0x0000000411217291 */ /* 0x002fe2000f8e18ff */
[----:B--2---:R-:W-:Y:S01]  /*1830*/  @!P5 MOV R3, 0x4000 ;  /* 0x000040000003d802 */ /* 0x004fe20000000f00 */
[----:B--2---:R-:W-:Y:S10]  /*1840*/  @P0 BRA `(.L_x_22) ;  /* 0x00000000000c0947 */ /* 0x004ff40003800000 */
[----:B------:R-:W-:-:S04]  /*1850*/  SHF.L.U32 R5, R15, 0x1f, RZ ;  /* 0x0000001f0f057819 */ /* 0x000fc800000006ff */
[----:B------:R-:W2:Y:S02]  /*1860*/  SYNCS.PHASECHK.TRANS64.TRYWAIT P0, [UR33+0x60], R5 ;  /* 0x00006005ff0075a7 */ /* 0x000ea40008001121 */
[----:B--2---:R-:W-:Y:S05]  /*1870*/  @!P0 BRA `(.L_x_23) ;  /* 0x0000006c00e08947 */ /* 0x004fea0003800000 */
.L_x_22:
[----:B------:R2:W-:Y:S01]  /*1880*/  @!P5 SYNCS.ARRIVE.TRANS64 RZ, [UR33], R3 ;  /* 0x00000003ffffd9a7 */ /* 0x0005e20008000021 */
[----:B------:R-:W-:Y:S04]  /*1890*/  BSSY.RECONVERGENT B0, `(.L_x_24) ;  /* 0x0000003000007945 */ /* 0x000fe80003800200 */
[----:B------:R-:W-:Y:S05]  /*18a0*/  @P4 BRA `(.L_x_25) ;  /* 0x0000000000044947 */ /* 0x000fea0003800000 */
[----:B------:R-:W-:Y:S05]  /*18b0*/  BPT.TRAP 0x1 ;  /* 0x000000040000795c */ /* 0x000fea0000300000 */
.L_x_25:
[----:B------:R-:W-:Y:S05]  /*18c0*/  BSYNC.RECONVERGENT B0 ;  /* 0x0000000000007941 */ /* 0x000fea0003800200 */
.L_x_24:
[----:B------:R-:W-:Y:S02]  /*18d0*/  UIADD3 UR6, UPT, UPT, UR17, 0x1, URZ ;  /* 0x0000000111067890 */ /* 0x000fe4000fffe0ff */
[----:B------:R-:W-:Y:S02]  /*18e0*/  UIADD3 UR26, UP1, UPT, UR22, 0x80, URZ ;  /* 0x00000080161a7890 */ /* 0x000fe4000ff3e0ff */
[----:B------:R-:W-:Y:S02]  /*18f0*/  UISETP.NE.AND UP0, UPT, UR6, 0xc, UPT ;  /* 0x0000000c0600788c */ /* 0x000fe4000bf05270 */
[----:B------:R-:W-:Y:S02]  /*1900*/  USHF.L.U32 UR34, UR16, 0x6, URZ ;  /* 0x0000000610227899 */ /* 0x000fe400080006ff */
[----:B------:R-:W-:Y:S02]  /*1910*/  USEL UR9, URZ, 0x1, UP0 ;  /* 0x00000001ff097887 */ /* 0x000fe40008000000 */
[----:B------:R-:W-:-:S02]  /*1920*/  USEL UR6, UR6, URZ, UP0 ;  /* 0x000000ff06067287 */ /* 0x000fc40008000000 */
[----:B------:R-:W-:Y:S02]  /*1930*/  UIADD3 UR20, UP0, UPT, UR22, 0x180, URZ ;  /* 0x0000018016147890 */ /* 0x000fe4000ff1e0ff */
[----:B------:R-:W-:Y:S01]  /*1940*/  ULEA UR8, UR6, UR4, 0x3 ;  /* 0x0000000406087291 */ /* 0x000fe2000f8e18ff */
[----:B------:R-:W-:Y:S01]  /*1950*/  LOP3.LUT R15, R15, UR9, RZ, 0x3c, !PT ;  /* 0x000000090f0f7c12 */ /* 0x000fe2000f8e3cff */
[----:B------:R-:W-:Y:S02]  /*1960*/  UIADD3.X UR27, UPT, UPT, URZ, UR23, URZ, UP1, !UPT ;  /* 0x00000017ff1b7290 */ /* 0x000fe40008ffe4ff */
[----:B------:R-:W-:Y:S01]  /*1970*/  UIADD3.X UR21, UPT, UPT, URZ, UR23, URZ, UP0, !UPT ;  /* 0x00000017ff157290 */ /* 0x000fe200087fe4ff */
[----:B-1----:R-:W-:Y:S01]  /*1980*/  SHF.L.U32 R2, R15, 0x1f, RZ ;  /* 0x0000001f0f027819 */ /* 0x002fe200000006ff */
[----:B------:R-:W-:Y:S01]  /*1990*/  UMOV UR18, 0x0 ;  /* 0x0000000000127882 */ /* 0x000fe20000000000 */
[----:B------:R-:W-:Y:S01]  /*19a0*/  UMOV UR19, 0x10000000 ;  /* 0x1000000000137882 */ /* 0x000fe20000000000 */
[----:B------:R-:W-:Y:S01]  /*19b0*/  UMOV UR12, UR36 ;  /* 0x00000024000c7c82 */ /* 0x000fe20008000000 */
[----:B------:R1:W1:Y:S01]  /*19c0*/  SYNCS.PHASECHK.TRANS64.TRYWAIT P0, [UR8+0x60], R2 ;  /* 0x00006002ff0075a7 */ /* 0x0002620008001108 */
[----:B------:R-:W-:Y:S01]  /*19d0*/  ULEA UR8, UR17, UR4, 0xd ;  /* 0x0000000411087291 */ /* 0x000fe2000f8e68ff */
[----:B------:R-:W-:Y:S01]  /*19e0*/  UMOV UR9, UR33 ;  /* 0x0000002100097c82 */ /* 0x000fe20008000000 */
[----:B------:R-:W-:-:S02]  /*19f0*/  UMOV UR11, UR34 ;  /* 0x00000022000b7c82 */ /* 0x000fc40008000000 */
[----:B------:R-:W-:Y:S02]  /*1a00*/  UIADD3 UR32, UPT, UPT, UR8, 0x8400, URZ ;  /* 0x0000840008207890 */ /* 0x000fe4000fffe0ff */
[----:B------:R-:W-:Y:S02]  /*1a10*/  UIADD3 UR8, UPT, UPT, UR8, 0x20400, URZ ;  /* 0x0002040008087890 */ /* 0x000fe4000fffe0ff */
[----:B------:R-:W-:Y:S01]  /*1a20*/  UIADD3 UR16, UPT, UPT, UR16, 0x1, URZ ;  /* 0x0000000110107890 */ /* 0x000fe2000fffe0ff */
[----:B------:R-:W-:Y:S01]  /*1a30*/  UMOV UR24, UR5 ;  /* 0x0000000500187c82 */ /* 0x000fe20008000000 */
[----:B------:R-:W-:Y:S02]  /*1a40*/  UMOV UR17, UR6 ;  /* 0x0000000600117c82 */ /* 0x000fe40008000000 */
[----:B------:R-:W-:Y:S01]  /*1a50*/  UISETP.NE.AND UP0, UPT, UR16, UR5, UPT ;  /* 0x000000051000728c */ /* 0x000fe2000bf05270 */
[----:B------:R1:W-:Y:S02]  /*1a60*/  UTMALDG.3D [UR32], [UR26], desc[UR18] ;  /* 0x000012201a0075b4 */ /* 0x0003e40008011000 */
[----:B------:R1:W-:Y:S06]  /*1a70*/  UTMALDG.3D [UR8], [UR20], desc[UR18] ;  /* 0x00001208140075b4 */ /* 0x0003ec0008011000 */
[----:B------:R-:W-:Y:S05]  /*1a80*/  BRA.U UP0, `(.L_x_26) ;  /* 0xfffffffd00647547 */ /* 0x000fea000b83ffff */
.L_x_21:
[----:B-1----:R-:W-:Y:S01]  /*1a90*/  ULEA UR8, UR6, UR4, 0x3 ;  /* 0x0000000406087291 */ /* 0x002fe2000f8e18ff */
[----:B------:R-:W-:Y:S01]  /*1aa0*/  SHF.L.U32 R2, R15, 0x1f, RZ ;  /* 0x0000001f0f027819 */ /* 0x000fe200000006ff */
[----:B------:R-:W-:Y:S01]  /*1ab0*/  @!P1 SYNCS.ARRIVE.TRANS64.A1T0 RZ, [UR4+0xe8], RZ ;  /* 0x0000e8ffffff99a7 */ /* 0x000fe20008100004 */
[----:B------:R-:W-:-:S06]  /*1ac0*/  UISETP.GT.AND UP0, UPT, UR15, UR14, UPT ;  /* 0x0000000e0f00728c */ /* 0x000fcc000bf04270 */
[----:B--2---:R1:W2:Y:S03]  /*1ad0*/  SYNCS.PHASECHK.TRANS64.TRYWAIT P0, [UR8+0x60], R2 ;  /* 0x00006002ff0075a7 */ /* 0x0042a60008001108 */
[----:B------:R-:W-:Y:S05]  /*1ae0*/  BRA.U !UP0, `(.L_x_27) ;  /* 0x0000000108a87547 */ /* 0x000fea000b800000 */
[----:B------:R-:W-:Y:S01]  /*1af0*/  UIADD3 UR21, UPT, UPT, UR7, UR24, URZ ;  /* 0x0000001807157290 */ /* 0x000fe2000fffe0ff */
[----:B------:R-:W-:-:S11]  /*1b00*/  UMOV UR25, UR6 ;  /* 0x0000000600197c82 */ /* 0x000fd60008000000 */
.L_x_32:
[----:B-1----:R-:W-:Y:S01]  /*1b10*/  ULEA UR17, UR25, UR4, 0x3 ;  /* 0x0000000419117291 */ /* 0x002fe2000f8e18ff */
[----:B--2---:R-:W-:Y:S01]  /*1b20*/  @!P5 MOV R3, 0x4000 ;  /* 0x000040000003d802 */ /* 0x004fe20000000f00 */
[----:B--2---:R-:W-:Y:S10]  /*1b30*/  @P0 BRA `(.L_x_28) ;  /* 0x00000000000c0947 */ /* 0x004ff40003800000 */
[----:B------:R-:W-:-:S04]  /*1b40*/  SHF.L.U32 R5, R15, 0x1f, RZ ;  /* 0x0000001f0f057819 */ /* 0x000fc800000006ff */
[----:B------:R-:W2:Y:S02]  /*1b50*/  SYNCS.PHASECHK.TRANS64.TRYWAIT P0, [UR17+0x60], R5 ;  /* 0x00006005ff0075a7 */ /* 0x000ea40008001111 */
[----:B--2---:R-:W-:Y:S05]  /*1b60*/  @!P0 BRA `(.L_x_29) ;  /* 0x0000006c003c8947 */ /* 0x004fea0003800000 */
.L_x_28:
[----:B------:R2:W-:Y:S01]  /*1b70*/  @!P5 SYNCS.ARRIVE.TRANS64 RZ, [UR17], R3 ;  /* 0x00000003ffffd9a7 */ /* 0x0005e20008000011 */
[----:B------:R-:W-:Y:S04]  /*1b80*/  BSSY.RECONVERGENT B0, `(.L_x_30) ;  /* 0x0000003000007945 */ /* 0x000fe80003800200 */
[----:B------:R-:W-:Y:S05]  /*1b90*/  @P4 BRA `(.L_x_31) ;  /* 0x0000000000044947 */ /* 0x000fea0003800000 */
[----:B------:R-:W-:Y:S05]  /*1ba0*/  BPT.TRAP 0x1 ;  /* 0x000000040000795c */ /* 0x000fea0000300000 */
.L_x_31:
[----:B------:R-:W-:Y:S05]  /*1bb0*/  BSYNC.RECONVERGENT B0 ;  /* 0x0000000000007941 */ /* 0x000fea0003800200 */
.L_x_30:
        /* <DEDUP_REMOVED lines=20> */
[----:B------:R-:W-:Y:S01]  /*1d00*/  UIADD3 UR8, UPT, UPT, UR8, 0x20400, URZ ;  /* 0x0002040008087890 */ /* 0x000fe2000fffe0ff */
[----:B------:R-:W-:Y:S01]  /*1d10*/  UMOV UR9, UR17 ;  /* 0x0000001100097c82 */ /* 0x000fe20008000000 */
[----:B------:R-:W-:Y:S01]  /*1d20*/  UMOV UR11, UR18 ;  /* 0x00000012000b7c82 */ /* 0x000fe20008000000 */
[----:B------:R-:W-:Y:S01]  /*1d30*/  UIADD3 UR24, UPT, UPT, UR24, 0x1, URZ ;  /* 0x0000000118187890 */ /* 0x000fe2000fffe0ff */
[----:B------:R-:W-:-:S03]  /*1d40*/  UMOV UR25, UR6 ;  /* 0x0000000600197c82 */ /* 0x000fc60008000000 */
[----:B------:R1:W-:Y:S01]  /*1d50*/  UTMALDG.3D [UR16], [UR30], desc[UR26] ;  /* 0x00001a101e0075b4 */ /* 0x0003e20008011000 */
[----:B------:R-:W-:Y:S01]  /*1d60*/  UISETP.NE.AND UP0, UPT, UR24, UR21, UPT ;  /* 0x000000151800728c */ /* 0x000fe2000bf05270 */
[----:B------:R1:W-:Y:S08]  /*1d70*/  UTMALDG.3D [UR8], [UR28], desc[UR26] ;  /* 0x00001a081c0075b4 */ /* 0x0003f00008011000 */
[----:B------:R-:W-:Y:S05]  /*1d80*/  BRA.U UP0, `(.L_x_32) ;  /* 0xfffffffd00607547 */ /* 0x000fea000b83ffff */
.L_x_27:
[----:B-1----:R-:W-:Y:S01]  /*1d90*/  LEA R2, R14, UR4, 0x3 ;  /* 0x000000040e027c11 */ /* 0x002fe2000f8e18ff */
[----:B------:R-:W-:Y:S01]  /*1da0*/  NOP ;  /* 0x0000000000007918 */ /* 0x000fe20000000000 */
[----:B--2---:R-:W-:Y:S02]  /*1db0*/  SHF.L.U32 R3, R12, 0x1f, RZ ;  /* 0x0000001f0c037819 */ /* 0x004fe400000006ff */
[----:B------:R-:W-:Y:S02]  /*1dc0*/  LEA R4, R14, UR4, 0x4 ;  /* 0x000000040e047c11 */ /* 0x000fe4000f8e20ff */
[----:B------:R-:W1:Y:S02]  /*1dd0*/  SYNCS.PHASECHK.TRANS64.TRYWAIT P0, [R2+URZ+0xf0], R3 ;  /* 0x0000f003020075a7 */ /* 0x000e6400080011ff */
[----:B-1----:R-:W-:Y:S05]  /*1de0*/  @!P0 BRA `(.L_x_33) ;  /* 0x0000006800b48947 */ /* 0x002fea0003800000 */
.L_x_117:
[----:B------:R-:W2:Y:S01]  /*1df0*/  LDS.128 R4, [R4+0x180] ;  /* 0x0001800004047984 */ /* 0x000ea20000000c00 */
[----:B---3--:R-:W-:Y:S01]  /*1e00*/  ISETP.GE.AND P0, PT, R72, 0x1, PT ;  /* 0x000000014800780c */ /* 0x008fe20003f06270 */
[----:B-1----:R-:W-:Y:S01]  /*1e10*/  VIADD R2, R2, 0x100 ;  /* 0x0000010002027836 */ /* 0x002fe20000000000 */
[----:B------:R-:W-:Y:S01]  /*1e20*/  @!PT LDS RZ, [RZ] ;  /* 0x00000000fffff984 */ /* 0x000fe20000000800 */
[----:B------:R-:W-:Y:S01]  /*1e30*/  @!PT LDS RZ, [RZ] ;  /* 0x00000000fffff984 */ /* 0x000fe20000000800 */
[----:B------:R-:W-:Y:S01]  /*1e40*/  @!PT LDS RZ, [RZ] ;  /* 0x00000000fffff984 */ /* 0x000fe20000000800 */
[----:B------:R-:W-:Y:S01]  /*1e50*/  @!PT LDS RZ, [RZ] ;  /* 0x00000000fffff984 */ /* 0x000fe20000000800 */
[----:B------:R1:W-:Y:S06]  /*1e60*/  MEMBAR.ALL.CTA ;  /* 0x0000000000007992 */ /* 0x0003ec0000008000 */
[----:B-1----:R-:W1:Y:S01]  /*1e70*/  FENCE.VIEW.ASYNC.S ;  /* 0x00000000000073c6 */ /* 0x002e620000000000 */
[----:B------:R-:W-:-:S04]  /*1e80*/  PRMT R2, RZ, 0x654, R2 ;  /* 0x00000654ff027816 */ /* 0x000fc80000000002 */
[----:B-1----:R1:W-:Y:S01]  /*1e90*/  SYNCS.ARRIVE.TRANS64.RED.A1T0 RZ, [R2+URZ], RZ ;  /* 0x000000ff02ff79a7 */ /* 0x0023e200081004ff */
[----:B--2---:R-:W-:-:S13]  /*1ea0*/  LOP3.LUT P2, RZ, R6, 0x1, RZ, 0xc0, !PT ;  /* 0x0000000106ff7812 */ /* 0x004fda000784c0ff */
[----:B------:R-:W-:Y:S01]  /*1eb0*/  @P2 SHF.R.U32.HI R3, RZ, 0x10, R5 ;  /* 0x00000010ff032819 */ /* 0x000fe20000011605 */
[----:B------:R-:W-:Y:S01]  /*1ec0*/  VOTEU.ANY UP0, P2 ;  /* 0x0000000000ff7886 */ /* 0x000fe20001000100 */
[----:B------:R-:W-:Y:S02]  /*1ed0*/  @P2 MOV R13, R4 ;  /* 0x00000004000d2202 */ /* 0x000fe40000000f00 */
[----:B------:R-:W-:Y:S02]  /*1ee0*/  @P2 R2UR.BROADCAST UR8, R3 ;  /* 0x00000000030822ca */ /* 0x000fe400008e0000 */
[----:B------:R-:W-:-:S11]  /*1ef0*/  @P2 LOP3.LUT R11, R5, 0xffff, RZ, 0xc0, !PT ;  /* 0x0000ffff050b2812 */ /* 0x000fd600078ec0ff */
[----:B------:R-:W-:Y:S01]  /*1f00*/  @UP0 UMOV UR36, UR8 ;  /* 0x0000000800240c82 */ /* 0x000fe20008000000 */
[----:B-1----:R-:W-:Y:S05]  /*1f10*/  @!P0 BRA `(.L_x_34) ;  /* 0x0000000000b88947 */ /* 0x002fea0003800000 */
[----:B------:R-:W4:Y:S01]  /*1f20*/  LDC.64 R4, c[0x0][0xb18] ;  /* 0x0002c600ff047b82 */ /* 0x000f220000000a00 */
[----:B------:R-:W-:-:S07]  /*1f30*/  ISETP.NE.AND P3, PT, R72, 0x1, PT ;  /* 0x000000014800780c */ /* 0x000fce0003f65270 */
[----:B------:R-:W1:Y:S08]  /*1f40*/  LDC.64 R6, c[0x0][0xb10] ;  /* 0x0002c400ff067b82 */ /* 0x000e700000000a00 */
[----:B------:R-:W2:Y:S08]  /*1f50*/  LDC R16, c[0x0][0xb20] ;  /* 0x0002c800ff107b82 */ /* 0x000eb00000000800 */
[----:B------:R-:W3:Y:S01]  /*1f60*/  LDC R18, c[0x0][0xb0c] ;  /* 0x0002c300ff127b82 */ /* 0x000ee20000000800 */
[----:B----4-:R-:W-:Y:S01]  /*1f70*/  IMAD.HI.U32 R17, R0, R5, RZ ;  /* 0x0000000500117227 */ /* 0x010fe200078e00ff */
[----:B------:R-:W-:-:S03]  /*1f80*/  ISETP.NE.AND P0, PT, R4, 0x1, PT ;  /* 0x000000010400780c */ /* 0x000fc60003f05270 */
[----:B------:R-:W-:-:S03]  /*1f90*/  IMAD.HI.U32 R5, R11, R5, RZ ;  /* 0x000000050b057227 */ /* 0x000fc600078e00ff */
[----:B------:R-:W4:Y:S01]  /*1fa0*/  LDC.64 R2, c[0x0][0xb28] ;  /* 0x0002ca00ff027b82 */ /* 0x000f220000000a00 */
[----:B-1----:R-:W-:-:S04]  /*1fb0*/  IMAD.HI.U32 R20, R9, R6, RZ ;  /* 0x0000000609147227 */ /* 0x002fc800078e00ff */
[----:B------:R-:W-:Y:S01]  /*1fc0*/  IMAD.HI.U32 R22, R13, R6, RZ ;  /* 0x000000060d167227 */ /* 0x000fe200078e00ff */
[----:B------:R-:W-:Y:S02]  /*1fd0*/  SHF.R.U32.HI R20, RZ, R7, R20 ;  /* 0x00000007ff147219 */ /* 0x000fe40000011614 */
[-C--:B--2---:R-:W-:Y:S02]  /*1fe0*/  SHF.R.U32.HI R17, RZ, R16.reuse, R17 ;  /* 0x00000010ff117219 */ /* 0x084fe40000011611 */
[----:B------:R-:W-:Y:S02]  /*1ff0*/  SHF.R.U32.HI R16, RZ, R16, R5 ;  /* 0x00000010ff107219 */ /* 0x000fe40000011605 */
[----:B------:R-:W-:Y:S02]  /*2000*/  SEL R17, R0, R17, !P0 ;  /* 0x0000001100117207 */ /* 0x000fe40004000000 */
[----:B------:R-:W-:Y:S02]  /*2010*/  SHF.R.U32.HI R22, RZ, R7, R22 ;  /* 0x00000007ff167219 */ /* 0x000fe40000011616 */
[----:B---3--:R-:W-:-:S02]  /*2020*/  ISETP.NE.AND P1, PT, R18, 0x1, PT ;  /* 0x000000011200780c */ /* 0x008fc40003f25270 */
[----:B------:R-:W-:Y:S02]  /*2030*/  SEL R5, R11, R16, !P0 ;  /* 0x000000100b057207 */ /* 0x000fe40004000000 */
[----:B------:R-:W-:Y:S02]  /*2040*/  SEL R19, R9, R20, !P1 ;  /* 0x0000001409137207 */ /* 0x000fe40004800000 */
[----:B------:R-:W-:Y:S01]  /*2050*/  SEL R7, R13, R22, !P1 ;  /* 0x000000160d077207 */ /* 0x000fe20004800000 */
[----:B----4-:R-:W-:-:S04]  /*2060*/  IMAD.HI.U32 R20, R17, R2, RZ ;  /* 0x0000000211147227 */ /* 0x010fc800078e00ff */
[----:B------:R-:W-:Y:S01]  /*2070*/  IMAD.HI.U32 R6, R19, R2, RZ ;  /* 0x0000000213067227 */ /* 0x000fe200078e00ff */
[----:B------:R-:W-:-:S04]  /*2080*/  @P3 SHF.R.U32.HI R17, RZ, R3, R20 ;  /* 0x00000003ff113219 */ /* 0x000fc80000011614 */
        /* <DEDUP_REMOVED lines=8> */
[----:B------:R-:W-:-:S04]  /*2110*/  @!P0 IMAD.HI.U32 R16, R7, R2, RZ ;  /* 0x0000000207108227 */ /* 0x000fc800078e00ff */
[----:B------:R-:W-:Y:S01]  /*2120*/  IMAD.MOV R2, RZ, RZ, -R6 ;  /* 0x000000ffff027224 */ /* 0x000fe200078e0a06 */
[----:B------:R-:W-:-:S03]  /*2130*/  @!P0 SHF.R.U32.HI R16, RZ, R3, R16 ;  /* 0x00000003ff108219 */ /* 0x000fc60000011610 */
[----:B------:R-:W-:Y:S01]  /*2140*/  IMAD R2, R72, R2, R5 ;  /* 0x0000000248027224 */ /* 0x000fe200078e0205 */
[----:B------:R-:W-:Y:S02]  /*2150*/  @!P0 SEL R3, R7, R16, !P3 ;  /* 0x0000001007038207 */ /* 0x000fe40005800000 */
[----:B------:R-:W-:-:S03]  /*2160*/  IADD3 R16, PT, PT, -R5, RZ, RZ ;  /* 0x000000ff05107210 */ /* 0x000fc60007ffe1ff */
[--C-:B------:R-:W-:Y:S02]  /*2170*/  @!P0 IMAD.IADD R6, R6, 0x1, -R3.reuse ;  /* 0x0000000106068824 */ /* 0x100fe400078e0a03 */
[----:B------:R-:W-:Y:S01]  /*2180*/  @!P0 IMAD R3, R2, R19, R3 ;  /* 0x0000001302038224 */ /* 0x000fe200078e0203 */
[----:B------:R-:W-:Y:S01]  /*2190*/  IADD3 R2, PT, PT, -R7, RZ, RZ ;  /* 0x000000ff07027210 */ /* 0x000fe20007ffe1ff */
[----:B------:R-:W-:Y:S02]  /*21a0*/  @!P0 IMAD R5, R72, R6, R7 ;  /* 0x0000000648058224 */ /* 0x000fe400078e0207 */
[----:B------:R-:W-:Y:S02]  /*21b0*/  IMAD R11, R4, R16, R11 ;  /* 0x00000010040b7224 */ /* 0x000fe400078e020b */
[----:B------:R-:W-:Y:S02]  /*21c0*/  @!P0 IMAD.MOV.U32 R7, RZ, RZ, R3 ;  /* 0x000000ffff078224 */ /* 0x000fe400078e0003 */
[----:B------:R-:W-:-:S02]  /*21d0*/  IMAD R2, R18, R2, R13 ;  /* 0x0000000212027224 */ /* 0x000fc400078e020d */
[----:B------:R-:W-:Y:S02]  /*21e0*/  IMAD R11, R5, R4, R11 ;  /* 0x00000004050b7224 */ /* 0x000fe400078e020b */
[----:B------:R-:W-:Y:S02]  /*21f0*/  IMAD R13, R7, R18, R2 ;  /* 0x00000012070d7224 */ /* 0x000fe400078e0202 */
.L_x_34:
[----:B------:R-:W1:Y:S02]  /*2200*/  LDCU UR8, c[0x0][0xb30] ;  /* 0x00016600ff0877ac */ /* 0x000e640008000800 */
[----:B-1----:R-:W-:-:S09]  /*2210*/  UISETP.NE.AND UP0, UPT, UR8, 0x1, UPT ;  /* 0x000000010800788c */ /* 0x002fd2000bf05270 */
[----:B------:R-:W-:Y:S05]  /*2220*/  BRA.U UP0, `(.L_x_35) ;  /* 0x0000000100407547 */ /* 0x000fea000b800000 */
[----:B------:R-:W1:Y:S08]  /*2230*/  LDC.64 R4, c[0x0][0xb10] ;  /* 0x0002c400ff047b82 */ /* 0x000e700000000a00 */
[----:B------:R-:W2:Y:S08]  /*2240*/  LDC.64 R2, c[0x0][0xb18] ;  /* 0x0002c600ff027b82 */ /* 0x000eb00000000a00 */
[----:B------:R-:W3:Y:S08]  /*2250*/  LDC R6, c[0x0][0xb20] ;  /* 0x0002c800ff067b82 */ /* 0x000ef00000000800 */
[----:B------:R-:W4:Y:S01]  /*2260*/  LDC R16, c[0x0][0xb0c] ;  /* 0x0002c300ff107b82 */ /* 0x000f220000000800 */
[----:B-1----:R-:W-:-:S05]  /*2270*/  IMAD.HI.U32 R4, R13, R4, RZ ;  /* 0x000000040d047227 */ /* 0x002fca00078e00ff */
[----:B------:R-:W-:Y:S01]  /*2280*/  SHF.R.U32.HI R4, RZ, R5, R4 ;  /* 0x00000005ff047219 */ /* 0x000fe20000011604 */
[----:B--2---:R-:W-:Y:S01]  /*2290*/  IMAD.HI.U32 R3, R11, R3, RZ ;  /* 0x000000030b037227 */ /* 0x004fe200078e00ff */
[----:B------:R-:W-:-:S04]  /*22a0*/  ISETP.NE.AND P0, PT, R2, 0x1, PT ;  /* 0x000000010200780c */ /* 0x000fc80003f05270 */
[----:B---3--:R-:W-:-:S04]  /*22b0*/  SHF.R.U32.HI R6, RZ, R6, R3 ;  /* 0x00000006ff067219 */ /* 0x008fc80000011603 */
[----:B------:R-:W-:Y:S02]  /*22c0*/  SEL R3, R11, R6, !P0 ;  /* 0x000000060b037207 */ /* 0x000fe40004000000 */
[----:B----4-:R-:W-:-:S04]  /*22d0*/  ISETP.NE.AND P1, PT, R16, 0x1, PT ;  /* 0x000000011000780c */ /* 0x010fc80003f25270 */
[----:B------:R-:W-:-:S05]  /*22e0*/  SEL R4, R13, R4, !P1 ;  /* 0x000000040d047207 */ /* 0x000fca0004800000 */
[----:B------:R-:W-:Y:S02]  /*22f0*/  IMAD.IADD R5, R3, 0x1, -R4 ;  /* 0x0000000103057824 */ /* 0x000fe400078e0a04 */
[----:B------:R-:W-:Y:S02]  /*2300*/  IMAD.IADD R3, R4, 0x1, -R3 ;  /* 0x0000000104037824 */ /* 0x000fe400078e0a03 */
[----:B------:R-:W-:Y:S02]  /*2310*/  IMAD R13, R5, R16, R13 ;  /* 0x00000010050d7224 */ /* 0x000fe400078e020d */
[----:B------:R-:W-:-:S07]  /*2320*/  IMAD R11, R3, R2, R11 ;  /* 0x00000002030b7224 */ /* 0x000fce00078e020b */
.L_x_35:
[----:B------:R-:W-:Y:S01]  /*2330*/  VIADD R14, R14, 0x1 ;  /* 0x000000010e0e7836 */ /* 0x000fe20000000000 */
[----:B------:R-:W-:Y:S01]  /*2340*/  PLOP3.LUT P1, PT, PT, PT, PT, 0x80, 0x8 ;  /* 0x000000000008781c */ /* 0x000fe20003f2f070 */
[----:B------:R-:W-:Y:S02]  /*2350*/  IMAD.IADD R21, R13, 0x1, R152 ;  /* 0x000000010d157824 */ /* 0x000fe400078e0298 */
[----:B------:R-:W-:Y:S01]  /*2360*/  IMAD.IADD R20, R11, 0x1, R150 ;  /* 0x000000010b147824 */ /* 0x000fe200078e0296 */
[----:B------:R-:W-:-:S04]  /*2370*/  ISETP.NE.AND P0, PT, R14, 0x2, PT ;  /* 0x000000020e00780c */ /* 0x000fc80003f05270 */
[----:B------:R-:W-:Y:S02]  /*2380*/  SEL R3, RZ, 0x1, P0 ;  /* 0x00000001ff037807 */ /* 0x000fe40000000000 */
[----:B------:R-:W-:Y:S02]  /*2390*/  SEL R14, R14, RZ, P0 ;  /* 0x000000ff0e0e7207 */ /* 0x000fe40000000000 */
[----:B------:R-:W-:Y:S01]  /*23a0*/  LOP3.LUT R12, R12, R3, RZ, 0x3c, !PT ;  /* 0x000000030c0c7212 */ /* 0x000fe200078e3cff */
[----:B------:R-:W-:Y:S06]  /*23b0*/  @P2 BRA `(.L_x_36) ;  /* 0xfffffff000a02947 */ /* 0x000fec000383ffff */
[----:B------:R-:W-:Y:S01]  /*23c0*/  UIADD3 UR4, UPT, UPT, UR4, 0x60, URZ ;  /* 0x0000006004047890 */ /* 0x000fe2000fffe0ff */
[----:B------:R-:W-:-:S03]  /*23d0*/  SHF.L.U32 R3, R15, 0x1f, RZ ;  /* 0x0000001f0f037819 */ /* 0x000fc600000006ff */
[----:B------:R-:W-:-:S09]  /*23e0*/  ULEA UR5, UR6, UR4, 0x3 ;  /* 0x0000000406057291 */ /* 0x000fd2000f8e18ff */
[----:B------:R-:W1:Y:S02]  /*23f0*/  SYNCS.PHASECHK.TRANS64.TRYWAIT P0, [UR5], R3 ;  /* 0x00000003ff0075a7 */ /* 0x000e640008001105 */
[----:B-1----:R-:W-:Y:S05]  /*2400*/  @!P0 BRA `(.L_x_37) ;  /* 0x0000006400408947 */ /* 0x002fea0003800000 */
.L_x_119:
[----:B------:R-:W-:-:S04]  /*2410*/  UIADD3 UR6, UPT, UPT, UR6, 0x1, URZ ;  /* 0x0000000106067890 */ /* 0x000fc8000fffe0ff */
[----:B------:R-:W-:-:S04]  /*2420*/  UISETP.NE.AND UP0, UPT, UR6, 0xc, UPT ;  /* 0x0000000c0600788c */ /* 0x000fc8000bf05270 */
[----:B------:R-:W-:Y:S02]  /*2430*/  USEL UR7, URZ, 0x1, UP0 ;  /* 0x00000001ff077887 */ /* 0x000fe40008000000 */
[----:B------:R-:W-:-:S04]  /*2440*/  USEL UR6, UR6, URZ, UP0 ;  /* 0x000000ff06067287 */ /* 0x000fc80008000000 */
[----:B------:R-:W-:Y:S01]  /*2450*/  ULEA UR5, UR6, UR4, 0x3 ;  /* 0x0000000406057291 */ /* 0x000fe2000f8e18ff */
[----:B------:R-:W-:-:S04]  /*2460*/  LOP3.LUT R2, R15, UR7, RZ, 0x3c, !PT ;  /* 0x000000070f027c12 */ /* 0x000fc8000f8e3cff */
[----:B-1----:R-:W-:-:S04]  /*2470*/  SHF.L.U32 R3, R2, 0x1f, RZ ;  /* 0x0000001f02037819 */ /* 0x002fc800000006ff */
[----:B------:R-:W1:Y:S02]  /*2480*/  SYNCS.PHASECHK.TRANS64.TRYWAIT P0, [UR5], R3 ;  /* 0x00000003ff0075a7 */ /* 0x000e640008001105 */
[----:B-1----:R-:W-:Y:S05]  /*2490*/  @!P0 BRA `(.L_x_38) ;  /* 0x0000006400348947 */ /* 0x002fea0003800000 */
.L_x_121:
        /* <DEDUP_REMOVED lines=9> */
.L_x_123:
        /* <DEDUP_REMOVED lines=9> */
.L_x_125:
        /* <DEDUP_REMOVED lines=9> */
.L_x_127:
        /* <DEDUP_REMOVED lines=9> */
.L_x_129:
        /* <DEDUP_REMOVED lines=9> */
.L_x_131:
        /* <DEDUP_REMOVED lines=9> */
.L_x_133:
        /* <DEDUP_REMOVED lines=9> */
.L_x_135:
        /* <DEDUP_REMOVED lines=9> */
.L_x_137:
        /* <DEDUP_REMOVED lines=9> */
.L_x_139:
[----:B------:R-:W-:-:S04]  /*29b0*/  UIADD3 UR6, UPT, UPT, UR6, 0x1, URZ ;  /* 0x0000000106067890 */ /* 0x000fc8000fffe0ff */
[----:B------:R-:W-:-:S04]  /*29c0*/  UISETP.NE.AND UP0, UPT, UR6, 0xc, UPT ;  /* 0x0000000c0600788c */ /* 0x000fc8000bf05270 */
[----:B------:R-:W-:Y:S02]  /*29d0*/  USEL UR5, URZ, 0x1, UP0 ;  /* 0x00000001ff057887 */ /* 0x000fe40008000000 */
[----:B------:R-:W-:-:S04]  /*29e0*/  USEL UR6, UR6, URZ, UP0 ;  /* 0x000000ff06067287 */ /* 0x000fc80008000000 */
[----:B------:R-:W-:Y:S01]  /*29f0*/  ULEA UR6, UR6, UR4, 0x3 ;  /* 0x0000000406067291 */ /* 0x000fe2000f8e18ff */
[----:B-1----:R-:W-:-:S04]  /*2a00*/  LOP3.LUT R3, R2, UR5, RZ, 0x3c, !PT ;  /* 0x0000000502037c12 */ /* 0x002fc8000f8e3cff */
[----:B------:R-:W-:Y:S01]  /*2a10*/  SHF.L.U32 R3, R3, 0x1f, RZ ;  /* 0x0000001f03037819 */ /* 0x000fe200000006ff */
[----:B----4-:R-:W-:-:S07]  /*2a20*/  IMAD.U32 R0, RZ, RZ, UR6 ;  /* 0x00000006ff007e24 */ /* 0x010fce000f8e00ff */
.L_x_48:
[----:B-1----:R1:W2:Y:S02]  /*2a30*/  SYNCS.PHASECHK.TRANS64.TRYWAIT P0, [R0+URZ], R3 ;  /* 0x00000003000075a7 */ /* 0x0022a400080011ff */
[----:B--2---:R-:W-:Y:S05]  /*2a40*/  @!P0 NANOSLEEP.SYNCS 0x989680 ;  /* 0x009896800000895d */ /* 0x004fea0003900000 */
[----:B------:R-:W2:Y:S02]  /*2a50*/  @!P0 SYNCS.PHASECHK.TRANS64 P0, [R0+URZ], R3 ;  /* 0x00000003000085a7 */ /* 0x000ea400080010ff */
[----:B--2---:R-:W-:Y:S05]  /*2a60*/  @P0 EXIT ;  /* 0x000000000000094d */ /* 0x004fea0003800000 */
[----:B------:R-:W-:Y:S05]  /*2a70*/  BRA `(.L_x_48) ;  /* 0xfffffffc00ec7947 */ /* 0x000fea000383ffff */
.L_x_18:
[----:B------:R-:W-:-:S04]  /*2a80*/  UISETP.NE.AND UP1, UPT, UR37, URZ, UPT ;  /* 0x000000ff2500728c */ /* 0x000fc8000bf25270 */
[----:B------:R-:W-:-:S09]  /*2a90*/  UISETP.NE.OR UP1, UPT, UR8, 0x1, UP1 ;  /* 0x000000010800788c */ /* 0x000fd20008f25670 */
[----:B------:R-:W-:Y:S05]  /*2aa0*/  BRA.U UP1, `(.L_x_49) ;  /* 0x0000000501487547 */ /* 0x000fea000b800000 */
[----:B------:R-:W-:Y:S01]  /*2ab0*/  ISETP.NE.AND P2, PT, R2, RZ, PT ;  /* 0x000000ff0200720c */ /* 0x000fe20003f45270 */
[----:B------:R-:W-:Y:S01]  /*2ac0*/  IMAD.MOV.U32 R12, RZ, RZ, 0x1 ;  /* 0x00000001ff0c7424 */ /* 0x000fe200078e00ff */
[----:B------:R-:W-:Y:S02]  /*2ad0*/  CS2R R10, SRZ ;  /* 0x00000000000a7805 */ /* 0x000fe4000001ff00 */
[----:B------:R-:W-:Y:S01]  /*2ae0*/  CS2R R8, SRZ ;  /* 0x0000000000087805 */ /* 0x000fe2000001ff00 */
[----:B------:R-:W-:Y:S01]  /*2af0*/  UMOV UR4, 0x400 ;  /* 0x0000040000047882 */ /* 0x000fe20000000000 */
[----:B------:R-:W-:Y:S01]  /*2b00*/  UMOV UR6, URZ ;  /* 0x000000ff00067c82 */ /* 0x000fe20008000000 */
[----:B------:R-:W-:-:S12]  /*2b10*/  ULEA UR37, UR37, UR4, 0x18 ;  /* 0x0000000425257291 */ /* 0x000fd8000f8ec0ff */
.L_x_53:
[----:B------:R-:W-:Y:S02]  /*2b20*/  LEA R0, R8, UR37, 0x3 ;  /* 0x0000002508007c11 */ /* 0x000fe4000f8e18ff */
[----:B------:R-:W-:-:S03]  /*2b30*/  SHF.L.U32 R5, R9, 0x1f, RZ ;  /* 0x0000001f09057819 */ /* 0x000fc600000006ff */
[----:B------:R-:W-:Y:S01]  /*2b40*/  VIADD R4, R0, 0x160 ;  /* 0x0000016000047836 */ /* 0x000fe20000000000 */
[----:B------:R-:W1:Y:S02]  /*2b50*/  SYNCS.PHASECHK.TRANS64.TRYWAIT P0, [R0+URZ+0x150], R5 ;  /* 0x00015005000075a7 */ /* 0x000e6400080011ff */
[----:B-1----:R-:W-:Y:S05]  /*2b60*/  @!P0 BRA `(.L_x_50) ;  /* 0x0000006000708947 */ /* 0x002fea0003800000 */
.L_x_140:
[----:B------:R-:W-:Y:S01]  /*2b70*/  ULEA UR5, UR6, UR37, 0x3 ;  /* 0x0000002506057291 */ /* 0x000fe2000f8e18ff */
[----:B------:R-:W-:Y:S02]  /*2b80*/  PRMT R4, RZ, 0x654, R4 ;  /* 0x00000654ff047816 */ /* 0x000fe40000000004 */
[----:B-1----:R-:W-:Y:S01]  /*2b90*/  SHF.L.U32 R5, R12, 0x1f, RZ ;  /* 0x0000001f0c057819 */ /* 0x002fe200000006ff */
[----:B------:R-:W-:Y:S01]  /*2ba0*/  UIADD3 UR4, UPT, UPT, UR5, 0xf0, URZ ;  /* 0x000000f005047890 */ /* 0x000fe2000fffe0ff */
[----:B------:R1:W-:Y:S05]  /*2bb0*/  SYNCS.ARRIVE.TRANS64.RED.A1T0 RZ, [R4+URZ], RZ ;  /* 0x000000ff04ff79a7 */ /* 0x0003ea00081004ff */
[----:B------:R-:W-:Y:S01]  /*2bc0*/  IMAD.U32 R7, RZ, RZ, UR4 ;  /* 0x00000004ff077e24 */ /* 0x000fe2000f8e00ff */
[----:B------:R-:W2:Y:S04]  /*2bd0*/  SYNCS.PHASECHK.TRANS64.TRYWAIT P0, [UR5+0x100], R5 ;  /* 0x00010005ff0075a7 */ /* 0x000ea80008001105 */
[----:B------:R-:W-:Y:S01]  /*2be0*/  PRMT R6, R2, 0x654, R7 ;  /* 0x0000065402067816 */ /* 0x000fe20000000007 */
[----:B-1----:R-:W-:Y:S01]  /*2bf0*/  @!P2 IMAD.MOV.U32 R4, RZ, RZ, 0x10 ;  /* 0x00000010ff04a424 */ /* 0x002fe200078e00ff */
[----:B--2---:R-:W-:Y:S06]  /*2c00*/  @!P0 BRA `(.L_x_51) ;  /* 0x00000060005c8947 */ /* 0x004fec0003800000 */
.L_x_142:
[----:B------:R-:W-:Y:S01]  /*2c10*/  ULEA UR4, UR6, UR37, 0x4 ;  /* 0x0000002506047291 */ /* 0x000fe2000f8e20ff */
[----:B------:R-:W-:Y:S01]  /*2c20*/  SEL R3, R6, R3, !P2 ;  /* 0x0000000306037207 */ /* 0x000fe20005000000 */
[----:B------:R-:W-:Y:S01]  /*2c30*/  UIADD3 UR5, UPT, UPT, UR5, 0xf0, URZ ;  /* 0x000000f005057890 */ /* 0x000fe2000fffe0ff */
[----:B-1----:R-:W-:Y:S01]  /*2c40*/  LEA R0, R11, UR37, 0x3 ;  /* 0x000000250b007c11 */ /* 0x002fe2000f8e18ff */
[----:B------:R-:W-:Y:S01]  /*2c50*/  UIADD3 UR4, UPT, UPT, UR4, 0x180, URZ ;  /* 0x0000018004047890 */ /* 0x000fe2000fffe0ff */
[----:B------:R-:W-:Y:S01]  /*2c60*/  SHF.L.U32 R5, R10, 0x1f, RZ ;  /* 0x0000001f0a057819 */ /* 0x000fe200000006ff */
[----:B------:R1:W-:Y:S01]  /*2c70*/  @!P2 SYNCS.ARRIVE.TRANS64.RED RZ, [R3+URZ], R4 ;  /* 0x0000000403ffa9a7 */ /* 0x0003e200080004ff */
[----:B------:R-:W-:Y:S01]  /*2c80*/  UIADD3 UR6, UPT, UPT, UR6, 0x1, URZ ;  /* 0x0000000106067890 */ /* 0x000fe2000fffe0ff */
[----:B------:R-:W-:-:S03]  /*2c90*/  VIADD R8, R8, 0x1 ;  /* 0x0000000108087836 */ /* 0x000fc60000000000 */
[----:B------:R-:W-:Y:S02]  /*2ca0*/  UISETP.NE.AND UP0, UPT, UR6, 0x2, UPT ;  /* 0x000000020600788c */ /* 0x000fe4000bf05270 */
[----:B------:R-:W-:Y:S06]  /*2cb0*/  UGETNEXTWORKID.BROADCAST [UR4], [UR5] ;  /* 0x00000000040073ca */ /* 0x000fec0008000100 */
[----:B------:R-:W-:Y:S01]  /*2cc0*/  USEL UR4, URZ, 0x1, UP0 ;  /* 0x00000001ff047887 */ /* 0x000fe20008000000 */
[----:B------:R-:W-:Y:S01]  /*2cd0*/  ISETP.NE.AND P0, PT, R8, 0x2, PT ;  /* 0x000000020800780c */ /* 0x000fe20003f05270 */
[----:B------:R-:W-:Y:S01]  /*2ce0*/  USEL UR6, UR6, URZ, UP0 ;  /* 0x000000ff06067287 */ /* 0x000fe20008000000 */
[----:B------:R-:W2:Y:S03]  /*2cf0*/  SYNCS.PHASECHK.TRANS64.TRYWAIT P1, [R0+URZ+0xf0], R5 ;  /* 0x0000f005000075a7 */ /* 0x000ea600080211ff */
[----:B------:R-:W-:Y:S01]  /*2d00*/  LOP3.LUT R12, R12, UR4, RZ, 0x3c, !PT ;  /* 0x000000040c0c7c12 */ /* 0x000fe2000f8e3cff */
[----:B-12---:R-:W-:Y:S07]  /*2d10*/  @!P1 BRA `(.L_x_52) ;  /* 0x0000006000309947 */ /* 0x006fee0003800000 */
.L_x_143:
[C---:B------:R-:W-:Y:S01]  /*2d20*/  LEA R4, R11.reuse, UR37, 0x4 ;  /* 0x000000250b047c11 */ /* 0x040fe2000f8e20ff */
[----:B-1----:R-:W-:Y:S01]  /*2d30*/  VIADD R0, R0, 0x100 ;  /* 0x0000010000007836 */ /* 0x002fe20000000000 */
[----:B------:R-:W-:Y:S01]  /*2d40*/  SEL R8, R8, RZ, P0 ;  /* 0x000000ff08087207 */ /* 0x000fe20000000000 */
[----:B------:R-:W-:-:S03]  /*2d50*/  VIADD R11, R11, 0x1 ;  /* 0x000000010b0b7836 */ /* 0x000fc60000000000 */
[----:B------:R-:W1:Y:S01]  /*2d60*/  LDS.128 R4, [R4+0x180] ;  /* 0x0001800004047984 */ /* 0x000e620000000c00 */
[----:B------:R-:W-:Y:S02]  /*2d70*/  PRMT R0, RZ, 0x654, R0 ;  /* 0x00000654ff007816 */ /* 0x000fe40000000000 */
[C---:B------:R-:W-:Y:S01]  /*2d80*/  ISETP.NE.AND P1, PT, R11.reuse, 0x2, PT ;  /* 0x000000020b00780c */ /* 0x040fe20003f25270 */
[----:B------:R-:W-:Y:S01]  /*2d90*/  @!PT LDS RZ, [RZ] ;  /* 0x00000000fffff984 */ /* 0x000fe20000000800 */
[----:B------:R-:W-:Y:S01]  /*2da0*/  @!PT LDS RZ, [RZ] ;  /* 0x00000000fffff984 */ /* 0x000fe20000000800 */
[----:B------:R-:W-:Y:S01]  /*2db0*/  @!PT LDS RZ, [RZ] ;  /* 0x00000000fffff984 */ /* 0x000fe20000000800 */
[----:B------:R-:W-:Y:S01]  /*2dc0*/  @!PT LDS RZ, [RZ] ;  /* 0x00000000fffff984 */ /* 0x000fe20000000800 */
[----:B------:R2:W-:Y:S06]  /*2dd0*/  MEMBAR.ALL.CTA ;  /* 0x0000000000007992 */ /* 0x0005ec0000008000 */
[----:B--2---:R-:W2:Y:S01]  /*2de0*/  FENCE.VIEW.ASYNC.S ;  /* 0x00000000000073c6 */ /* 0x004ea20000000000 */
[----:B------:R-:W-:Y:S01]  /*2df0*/  SEL R11, R11, RZ, P1 ;  /* 0x000000ff0b0b7207 */ /* 0x000fe20000800000 */
[----:B--2---:R2:W-:Y:S01]  /*2e00*/  SYNCS.ARRIVE.TRANS64.RED.A1T0 RZ, [R0+URZ], RZ ;  /* 0x000000ff00ff79a7 */ /* 0x0045e200081004ff */
[----:B-1----:R-:W-:-:S02]  /*2e10*/  LOP3.LUT P3, RZ, R6, 0x1, RZ, 0xc0, !PT ;  /* 0x0000000106ff7812 */ /* 0x002fc4000786c0ff */
[----:B------:R-:W-:-:S04]  /*2e20*/  SEL R5, RZ, 0x1, P1 ;  /* 0x00000001ff057807 */ /* 0x000fc80000800000 */
[----:B------:R-:W-:Y:S02]  /*2e30*/  LOP3.LUT R10, R10, R5, RZ, 0x3c, !PT ;  /* 0x000000050a0a7212 */ /* 0x000fe400078e3cff */
[----:B--2---:R-:W-:-:S04]  /*2e40*/  SEL R0, RZ, 0x1, P0 ;  /* 0x00000001ff007807 */ /* 0x004fc80000000000 */
[----:B------:R-:W-:Y:S01]  /*2e50*/  LOP3.LUT R9, R9, R0, RZ, 0x3c, !PT ;  /* 0x0000000009097212 */ /* 0x000fe200078e3cff */
[----:B------:R-:W-:Y:S06]  /*2e60*/  @P3 BRA `(.L_x_53) ;  /* 0xfffffffc002c3947 */ /* 0x000fec000383ffff */
[----:B------:R-:W-:Y:S01]  /*2e70*/  ULEA UR5, UR6, UR37, 0x3 ;  /* 0x0000002506057291 */ /* 0x000fe2000f8e18ff */
[----:B------:R-:W-:-:S08]  /*2e80*/  SHF.L.U32 R3, R12, 0x1f, RZ ;  /* 0x0000001f0c037819 */ /* 0x000fd000000006ff */
[----:B------:R-:W1:Y:S02]  /*2e90*/  SYNCS.PHASECHK.TRANS64 P0, [UR5+0x100], R3 ;  /* 0x00010003ff0075a7 */ /* 0x000e640008001005 */
[----:B-1----:R-:W-:Y:S05]  /*2ea0*/  @P0 BRA `(.L_x_54) ;  /* 0x0000000000080947 */ /* 0x002fea0003800000 */
[----:B------:R-:W1:Y:S02]  /*2eb0*/  SYNCS.PHASECHK.TRANS64.TRYWAIT P0, [UR5+0x100], R3 ;  /* 0x00010003ff0075a7 */ /* 0x000e640008001105 */
[----:B-1----:R-:W-:Y:S05]  /*2ec0*/  @!P0 BRA `(.L_x_55) ;  /* 0x0000005c00d88947 */ /* 0x002fea0003800000 */
.L_x_54:
[----:B------:R-:W-:-:S04]  /*2ed0*/  UIADD3 UR4, UPT, UPT, UR6, 0x1, URZ ;  /* 0x0000000106047890 */ /* 0x000fc8000fffe0ff */
[----:B------:R-:W-:-:S04]  /*2ee0*/  UISETP.NE.AND UP0, UPT, UR4, 0x2, UPT ;  /* 0x000000020400788c */ /* 0x000fc8000bf05270 */
[----:B------:R-:W-:Y:S02]  /*2ef0*/  USEL UR7, URZ, 0x1, UP0 ;  /* 0x00000001ff077887 */ /* 0x000fe40008000000 */
[----:B------:R-:W-:-:S04]  /*2f00*/  USEL UR4, UR4, URZ, UP0 ;  /* 0x000000ff04047287 */ /* 0x000fc80008000000 */
[----:B------:R-:W-:Y:S01]  /*2f10*/  ULEA UR4, UR4, UR37, 0x3 ;  /* 0x0000002504047291 */ /* 0x000fe2000f8e18ff */
[----:B-1----:R-:W-:-:S04]  /*2f20*/  LOP3.LUT R3, R12, UR7, RZ, 0x3c, !PT ;  /* 0x000000070c037c12 */ /* 0x002fc8000f8e3cff */
[----:B------:R-:W-:-:S04]  /*2f30*/  SHF.L.U32 R0, R3, 0x1f, RZ ;  /* 0x0000001f03007819 */ /* 0x000fc800000006ff */
[----:B------:R-:W1:Y:S02]  /*2f40*/  SYNCS.PHASECHK.TRANS64 P0, [UR4+0x100], R0 ;  /* 0x00010000ff0075a7 */ /* 0x000e640008001004 */
[----:B-1----:R-:W-:Y:S05]  /*2f50*/  @P0 EXIT ;  /* 0x000000000000094d */ /* 0x002fea0003800000 */
[----:B------:R-:W-:Y:S02]  /*2f60*/  SHF.L.U32 R3, R3, 0x1f, RZ ;  /* 0x0000001f03037819 */ /* 0x000fe400000006ff */
[----:B------:R-:W-:-:S07]  /*2f70*/  MOV R0, UR4 ;  /* 0x0000000400007c02 */ /* 0x000fce0008000f00 */
.L_x_56:
[----:B-1----:R1:W2:Y:S02]  /*2f80*/  SYNCS.PHASECHK.TRANS64.TRYWAIT P0, [R0+URZ+0x100], R3 ;  /* 0x00010003000075a7 */ /* 0x0022a400080011ff */
[----:B--2---:R-:W-:Y:S05]  /*2f90*/  @!P0 NANOSLEEP.SYNCS 0x989680 ;  /* 0x009896800000895d */ /* 0x004fea0003900000 */
[----:B------:R-:W2:Y:S02]  /*2fa0*/  @!P0 SYNCS.PHASECHK.TRANS64 P0, [R0+URZ+0x100], R3 ;  /* 0x00010003000085a7 */ /* 0x000ea400080010ff */
[----:B--2---:R-:W-:Y:S05]  /*2fb0*/  @P0 EXIT ;  /* 0x000000000000094d */ /* 0x004fea0003800000 */
[----:B------:R-:W-:Y:S05]  /*2fc0*/  BRA `(.L_x_56) ;  /* 0xfffffffc00ec7947 */ /* 0x000fea000383ffff */
.L_x_49:
[----:B------:R-:W-:-:S09]  /*2fd0*/  UISETP.NE.AND UP1, UPT, UR8, URZ, UPT ;  /* 0x000000ff0800728c */ /* 0x000fd2000bf25270 */
[----:B------:R-:W-:Y:S05]  /*2fe0*/  BRA.U UP1, `(.L_x_57) ;  /* 0x0000000d01787547 */ /* 0x000fea000b800000 */
[----:B------:R-:W-:Y:S01]  /*2ff0*/  UMOV UR4, 0x40 ;  /* 0x0000004000047882 */ /* 0x000fe20000000000 */
[----:B------:R-:W-:Y:S01]  /*3000*/  NOP ;  /* 0x0000000000007918 */ /* 0x000fe20000000000 */
[----:B------:R-:W-:Y:S01]  /*3010*/  ULEA UR4, UR37, UR4, 0x18 ;  /* 0x0000000425047291 */ /* 0x000fe2000f8ec0ff */
[----:B------:R-:W-:Y:S02]  /*3020*/  UMOV UR5, 0x400 ;  /* 0x0000040000057882 */ /* 0x000fe40000000000 */
[----:B------:R-:W-:-:S06]  /*3030*/  ULEA UR37, UR37, UR5, 0x18 ;  /* 0x0000000525257291 */ /* 0x000fcc000f8ec0ff */
[----:B------:R-:W1:Y:S02]  /*3040*/  LDS.U8 R0, [UR4+0x1c] ;  /* 0x00001c04ff007984 */ /* 0x000e640008000000 */
[----:B-1----:R-:W-:-:S13]  /*3050*/  ISETP.NE.AND P0, PT, R0, RZ, PT ;  /* 0x000000ff0000720c */ /* 0x002fda0003f05270 */
[----:B------:R-:W-:Y:S05]  /*3060*/  @P0 BRA `(.L_x_58) ;  /* 0x0000000000580947 */ /* 0x000fea0003800000 */
[----:B------:R-:W-:-:S13]  /*3070*/  ELECT P0, URZ, PT ;  /* 0x0000000000ff782f */ /* 0x000fda0003800000 */
[----:B------:R-:W-:Y:S05]  /*3080*/  @!P0 BRA `(.L_x_59) ;  /* 0x0000000000608947 */ /* 0x000fea0003800000 */
[----:B------:R-:W-:Y:S01]  /*3090*/  UMOV UR5, 0x10 ;  /* 0x0000001000057882 */ /* 0x000fe20000000000 */
[----:B------:R-:W-:Y:S01]  /*30a0*/  HFMA2 R0, -RZ, RZ, 0, 5.9604644775390625e-08 ;  /* 0x00000001ff007431 */ /* 0x000fe200000001ff */
[----:B------:R-:W-:-:S03]  /*30b0*/  MOV R2, 0xffff ;  /* 0x0000ffff00027802 */ /* 0x000fc60000000f00 */
[----:B------:R-:W-:Y:S04]  /*30c0*/  DEPBAR.LE SB1, 0x36 ;  /* 0x00009d800000791a */ /* 0x000fe80000000000 */
[----:B------:R-:W1:Y:S02]  /*30d0*/  UTCATOMSWS.FIND_AND_SET.ALIGN UP0, UR5, UR5 ;  /* 0x00000005000575e3 */ /* 0x000e640008000800 */
[----:B-1----:R-:W-:Y:S01]  /*30e0*/  MOV R3, UR5 ;  /* 0x0000000500037c02 */ /* 0x002fe20008000f00 */
[----:B------:R-:W-:Y:S06]  /*30f0*/  BRA.U UP0, `(.L_x_60) ;  /* 0x0000000100187547 */ /* 0x000fec000b800000 */
.L_x_61:
[----:B------:R-:W-:Y:S05]  /*3100*/  NANOSLEEP 0x64 ;  /* 0x000000640000795d */ /* 0x000fea0003800000 */
[----:B------:R-:W-:-:S05]  /*3110*/  UMOV UR5, 0x10 ;  /* 0x0000001000057882 */ /* 0x000fca0000000000 */
[----:B------:R-:W-:Y:S04]  /*3120*/  DEPBAR.LE SB1, 0x36 ;  /* 0x00009d800000791a */ /* 0x000fe80000000000 */
[----:B------:R-:W1:Y:S02]  /*3130*/  UTCATOMSWS.FIND_AND_SET.ALIGN UP0, UR5, UR5 ;  /* 0x00000005000575e3 */ /* 0x000e640008000800 */
[----:B-1----:R-:W-:Y:S01]  /*3140*/  MOV R3, UR5 ;  /* 0x0000000500037c02 */ /* 0x002fe20008000f00 */
[----:B------:R-:W-:Y:S05]  /*3150*/  BRA.U !UP0, `(.L_x_61) ;  /* 0xfffffffd08e87547 */ /* 0x000fea000b83ffff */
.L_x_60:
[-C--:B------:R-:W-:Y:S02]  /*3160*/  SHF.L.U32 R2, R2, R3.reuse, RZ ;  /* 0x0000000302027219 */ /* 0x080fe400000006ff */
[----:B------:R-:W-:Y:S01]  /*3170*/  SHF.L.U32 R0, R0, R3, RZ ;  /* 0x0000000300007219 */ /* 0x000fe200000006ff */
[----:B------:R-:W-:Y:S02]  /*3180*/  IMAD.SHL.U32 R3, R3, 0x20, RZ ;  /* 0x0000002003037824 */ /* 0x000fe400078e00ff */
[----:B------:R1:W-:Y:S04]  /*3190*/  ATOMS.OR RZ, [UR4+0x14], R2 ;  /* 0x00001402ffff798c */ /* 0x0003e8000b000004 */
[----:B------:R1:W-:Y:S04]  /*31a0*/  ATOMS.OR RZ, [UR4+0x18], R0 ;  /* 0x00001800ffff798c */ /* 0x0003e8000b000004 */
[----:B------:R1:W-:Y:S01]  /*31b0*/  STS [UR37+0x1a0], R3 ;  /* 0x0001a003ff007988 */ /* 0x0003e20008000825 */
[----:B------:R-:W-:Y:S05]  /*31c0*/  BRA `(.L_x_59) ;  /* 0x0000000000107947 */ /* 0x000fea0003800000 */
.L_x_58:
[----:B------:R-:W-:Y:S02]  /*31d0*/  MOV R0, 0xffffffff ;  /* 0xffffffff00007802 */ /* 0x000fe40000000f00 */
[----:B------:R-:W-:-:S03]  /*31e0*/  MOV R2, 0x3210 ;  /* 0x0000321000027802 */ /* 0x000fc60000000f00 */
[----:B------:R1:W-:Y:S04]  /*31f0*/  STS [UR37+0x1a0], R0 ;  /* 0x0001a000ff007988 */ /* 0x0003e80008000825 */
[----:B-1-3-5:R-:W-:Y:S05]  /*3200*/  CALL.REL.NOINC `($__internal_1_$__cuda_sm10x_tcgen05_guardrail_trap_phase_invalid_during_alloc) ;  /* 0x0000006000947944 */ /* 0x02afea0003c00000 */
.L_x_59:
[----:B------:R-:W-:Y:S05]  /*3210*/  WARPSYNC.ALL ;  /* 0x0000000000007948 */ /* 0x000fea0003800000 */
[----:B------:R-:W2:Y:S01]  /*3220*/  S2UR UR6, SR_CgaCtaId ;  /* 0x00000000000679c3 */ /* 0x000ea20000008800 */
[----:B------:R-:W-:Y:S01]  /*3230*/  UMOV UR4, 0x400 ;  /* 0x0000040000047882 */ /* 0x000fe20000000000 */
[----:B------:R-:W-:-:S06]  /*3240*/  NOP ;  /* 0x0000000000007918 */ /* 0x000fcc0000000000 */
[----:B------:R-:W-:Y:S06]  /*3250*/  BAR.ARV 0x6, 0xa0 ;  /* 0x0182800000007b1d */ /* 0x000fec0000002000 */
[----:B------:R-:W4:Y:S01]  /*3260*/  LDCU UR7, c[0x0][0x38c] ;  /* 0x00007180ff0777ac */ /* 0x000f220008000800 */
[----:B------:R-:W-:Y:S01]  /*3270*/  IMAD.MOV.U32 R11, RZ, RZ, 0x1 ;  /* 0x00000001ff0b7424 */ /* 0x000fe200078e00ff */
[----:B------:R-:W-:Y:S01]  /*3280*/  CS2R R8, SRZ ;  /* 0x0000000000087805 */ /* 0x000fe2000001ff00 */
[----:B------:R-:W-:Y:S01]  /*3290*/  IMAD.MOV.U32 R10, RZ, RZ, RZ ;  /* 0x000000ffff0a7224 */ /* 0x000fe200078e00ff */
[----:B------:R-:W-:Y:S01]  /*32a0*/  UMOV UR17, URZ ;  /* 0x000000ff00117c82 */ /* 0x000fe20008000000 */
[----:B------:R-:W-:Y:S01]  /*32b0*/  UMOV UR16, URZ ;  /* 0x000000ff00107c82 */ /* 0x000fe20008000000 */
[----:B------:R-:W-:Y:S01]  /*32c0*/  UMOV UR22, 0x0 ;  /* 0x0000000000167882 */ /* 0x000fe20000000000 */
[----:B------:R-:W-:Y:S01]  /*32d0*/  UMOV UR23, 0x82104a0 ;  /* 0x082104a000177882 */ /* 0x000fe20000000000 */
[----:B------:R-:W-:Y:S01]  /*32e0*/  UMOV UR20, 0x0 ;  /* 0x0000000000147882 */ /* 0x000fe20000000000 */
[----:B------:R-:W-:Y:S01]  /*32f0*/  UMOV UR21, 0x82104a0 ;  /* 0x082104a000157882 */ /* 0x000fe20000000000 */
[----:B--2---:R-:W-:Y:S01]  /*3300*/  ULEA UR6, UR6, UR4, 0x18 ;  /* 0x0000000406067291 */ /* 0x004fe2000f8ec0ff */
[----:B------:R-:W2:Y:S03]  /*3310*/  LDCU UR4, c[0x0][0x38c] ;  /* 0x00007180ff0477ac */ /* 0x000ea60008000800 */
[----:B------:R-:W-:-:S02]  /*3320*/  UIADD3 UR11, UPT, UPT, UR6, 0x8400, URZ ;  /* 0x00008400060b7890 */ /* 0x000fc4000fffe0ff */
[----:B----4-:R-:W-:-:S03]  /*3330*/  UIADD3 UR7, UPT, UPT, UR7, 0x3f, URZ ;  /* 0x0000003f07077890 */ /* 0x010fc6000fffe0ff */
[----:B-1----:R-:W1:Y:S01]  /*3340*/  LDS R0, [UR6+0x1a0] ;  /* 0x0001a006ff007984 */ /* 0x002e620008000800 */
[----:B------:R-:W-:Y:S02]  /*3350*/  UIADD3 UR18, UPT, UPT, UR6, 0x20400, URZ ;  /* 0x0002040006127890 */ /* 0x000fe4000fffe0ff */
[----:B------:R-:W-:Y:S02]  /*3360*/  USHF.R.S32.HI UR5, URZ, 0x1f, UR7 ;  /* 0x0000001fff057899 */ /* 0x000fe40008011407 */
[----:B------:R-:W-:Y:S02]  /*3370*/  USHF.R.U32.HI UR11, URZ, 0x4, UR11 ;  /* 0x00000004ff0b7899 */ /* 0x000fe4000801160b */
[----:B------:R-:W-:Y:S02]  /*3380*/  ULEA.HI UR5, UR5, UR7, URZ, 0x6 ;  /* 0x0000000705057291 */ /* 0x000fe4000f8f30ff */
[----:B------:R-:W-:Y:S02]  /*3390*/  USHF.R.U32.HI UR18, URZ, 0x4, UR18 ;  /* 0x00000004ff127899 */ /* 0x000fe40008011612 */
[----:B------:R-:W-:-:S02]  /*33a0*/  USHF.R.S32.HI UR5, URZ, 0x6, UR5 ;  /* 0x00000006ff057899 */ /* 0x000fc40008011405 */
[----:B------:R-:W-:Y:S02]  /*33b0*/  ULOP3.LUT UR11, UR11, 0x3fff, URZ, 0xc0, !UPT ;  /* 0x00003fff0b0b7892 */ /* 0x000fe4000f8ec0ff */
[----:B------:R-:W-:Y:S02]  /*33c0*/  UISETP.LT.AND UP0, UPT, UR5, 0x1, UPT ;  /* 0x000000010500788c */ /* 0x000fe4000bf01270 */
[----:B------:R-:W-:Y:S02]  /*33d0*/  ULOP3.LUT UR18, UR18, 0x3fff, URZ, 0xc0, !UPT ;  /* 0x00003fff12127892 */ /* 0x000fe4000f8ec0ff */
[----:B------:R-:W-:Y:S02]  /*33e0*/  USEL UR10, UR5, 0x1, !UP0 ;  /* 0x00000001050a7887 */ /* 0x000fe4000c000000 */
[----:B------:R-:W-:Y:S02]  /*33f0*/  ULOP3.LUT UR11, UR11, 0x10000, URZ, 0xfc, !UPT ;  /* 0x000100000b0b7892 */ /* 0x000fe4000f8efcff */
[----:B------:R-:W-:-:S02]  /*3400*/  UIADD3 UR10, UPT, UPT, -UR10, URZ, URZ ;  /* 0x000000ff0a0a7290 */ /* 0x000fc4000fffe1ff */
[----:B--2---:R-:W-:Y:S01]  /*3410*/  UISETP.GE.AND UP3, UPT, UR4, 0x1, UPT ;  /* 0x000000010400788c */ /* 0x004fe2000bf66270 */
[----:B-1----:R-:W-:-:S15]  /*3420*/  R2UR UR19, R0 ;  /* 0x00000000001372ca */ /* 0x002fde00000e0000 */
.L_x_68:
[----:B------:R-:W-:Y:S02]  /*3430*/  LEA R0, R10, UR6, 0x3 ;  /* 0x000000060a007c11 */ /* 0x000fe4000f8e18ff */
[----:B------:R-:W-:Y:S02]  /*3440*/  SHF.L.U32 R5, R9, 0x1f, RZ ;  /* 0x0000001f09057819 */ /* 0x000fe400000006ff */
[----:B------:R-:W-:Y:S01]  /*3450*/  PLOP3.LUT P0, PT, PT, PT, UP3, 0x80, 0x8 ;  /* 0x000000000008781c */ /* 0x000fe20003f0f038 */
[----:B------:R-:W-:Y:S01]  /*3460*/  VIADD R3, R0, 0x100 ;  /* 0x0000010000037836 */ /* 0x000fe20000000000 */
[----:B-1----:R-:W1:Y:S02]  /*3470*/  SYNCS.PHASECHK.TRANS64.TRYWAIT P1, [R0+URZ+0xf0], R5 ;  /* 0x0000f005000075a7 */ /* 0x002e6400080211ff */
[----:B-1--4-:R-:W-:Y:S09]  /*3480*/  @!P1 BRA `(.L_x_62) ;  /* 0x0000005800809947 */ /* 0x012ff20003800000 */
.L_x_145:
[----:B------:R-:W-:Y:S01]  /*3490*/  LEA R4, R10, UR6, 0x4 ;  /* 0x000000060a047c11 */ /* 0x000fe2000f8e20ff */
[----:B------:R-:W-:Y:S01]  /*34a0*/  @UP3 ULEA UR4, UR16, UR6, 0x3 ;  /* 0x0000000610043291 */ /* 0x000fe2000f8e18ff */
[----:B------:R-:W-:Y:S01]  /*34b0*/  PLOP3.LUT P2, PT, PT, PT, PT, 0x80, 0x8 ;  /* 0x000000000008781c */ /* 0x000fe20003f4f070 */
[----:B------:R-:W-:Y:S01]  /*34c0*/  ULEA UR8, UR17, UR6, 0x3 ;  /* 0x0000000611087291 */ /* 0x000fe2000f8e18ff */
[----:B------:R-:W-:Y:S01]  /*34d0*/  PRMT R3, RZ, 0x654, R3 ;  /* 0x00000654ff037816 */ /* 0x000fe20000000003 */
[----:B------:R-:W-:Y:S01]  /*34e0*/  ULEA UR9, UR17, UR19, 0x7 ;  /* 0x0000001311097291 */ /* 0x000fe2000f8e38ff */
[----:B-1----:R-:W1:Y:S01]  /*34f0*/  LDS.128 R4, [R4+0x180] ;  /* 0x0001800004047984 */ /* 0x002e620000000c00 */
[----:B------:R-:W-:Y:S02]  /*3500*/  @P0 SHF.L.U32 R2, R8, 0x1f, RZ ;  /* 0x0000001f08020819 */ /* 0x000fe400000006ff */
[----:B------:R-:W-:Y:S01]  /*3510*/  SHF.L.U32 R0, R11, 0x1f, RZ ;  /* 0x0000001f0b007819 */ /* 0x000fe200000006ff */
[----:B------:R-:W-:Y:S01]  /*3520*/  @!PT LDS RZ, [RZ] ;  /* 0x00000000fffff984 */ /* 0x000fe20000000800 */
[----:B------:R-:W-:Y:S01]  /*3530*/  @!PT LDS RZ, [RZ] ;  /* 0x00000000fffff984 */ /* 0x000fe20000000800 */
[----:B------:R-:W-:Y:S01]  /*3540*/  @!PT LDS RZ, [RZ] ;  /* 0x00000000fffff984 */ /* 0x000fe20000000800 */
[----:B------:R-:W-:Y:S01]  /*3550*/  @!PT LDS RZ, [RZ] ;  /* 0x00000000fffff984 */ /* 0x000fe20000000800 */
[----:B------:R2:W-:Y:S06]  /*3560*/  MEMBAR.ALL.CTA ;  /* 0x0000000000007992 */ /* 0x0005ec0000008000 */
[----:B--2---:R-:W2:Y:S02]  /*3570*/  FENCE.VIEW.ASYNC.S ;  /* 0x00000000000073c6 */ /* 0x004ea40000000000 */
[----:B--2---:R2:W-:Y:S01]  /*3580*/  SYNCS.ARRIVE.TRANS64.RED.A1T0 RZ, [R3+URZ], RZ ;  /* 0x000000ff03ff79a7 */ /* 0x0045e200081004ff */
[----:B------:R2:W4:Y:S01]  /*3590*/  @P0 SYNCS.PHASECHK.TRANS64.TRYWAIT P2, [UR4], R2 ;  /* 0x00000002ff0005a7 */ /* 0x0005220008041104 */
[----:B-1----:R-:W-:Y:S01]  /*35a0*/  LOP3.LUT P1, RZ, R6, 0x1, RZ, 0xc0, !PT ;  /* 0x0000000106ff7812 */ /* 0x002fe2000782c0ff */
[----:B------:R-:W1:Y:S02]  /*35b0*/  SYNCS.PHASECHK.TRANS64.TRYWAIT P0, [UR8+0x130], R0 ;  /* 0x00013000ff0075a7 */ /* 0x000e640008001108 */
[----:B-12-4-:R-:W-:Y:S10]  /*35c0*/  @!P0 BRA `(.L_x_63) ;  /* 0x0000005800448947 */ /* 0x016ff40003800000 */
.L_x_147:
[----:B------:R-:W-:Y:S01]  /*35d0*/  IADD3 R10, PT, PT, R10, 0x1, RZ ;  /* 0x000000010a0a7810 */ /* 0x000fe20007ffe0ff */
[----:B------:R-:W-:Y:S06]  /*35e0*/  BRA.U !UP3, `(.L_x_64) ;  /* 0x000000010b987547 */ /* 0x000fec000b800000 */
[----:B------:R-:W-:Y:S01]  /*35f0*/  UPLOP3.LUT UP4, UPT, UPT, UPT, UPT, 0x40, 0x4 ;  /* 0x000000000004789c */ /* 0x000fe20003f8e870 */
[----:B------:R-:W-:Y:S01]  /*3600*/  UMOV UR15, UR10 ;  /* 0x0000000a000f7c82 */ /* 0x000fe20008000000 */
[----:B------:R-:W-:Y:S01]  /*3610*/  UMOV UR14, UR5 ;  /* 0x00000005000e7c82 */ /* 0x000fe20008000000 */
[----:B------:R-:W-:-:S08]  /*3620*/  UMOV UR13, UR16 ;  /* 0x00000010000d7c82 */ /* 0x000fd00008000000 */
.L_x_67:
[----:B------:R-:W-:Y:S02]  /*3630*/  UIADD3 UR15, UPT, UPT, UR15, 0x1, URZ ;  /* 0x000000010f0f7890 */ /* 0x000fe4000fffe0ff */
[----:B--2---:R-:W-:Y:S02]  /*3640*/  ULEA UR7, UR13, UR6, 0x3 ;  /* 0x000000060d077291 */ /* 0x004fe4000f8e18ff */
[----:B------:R-:W-:Y:S01]  /*3650*/  UISETP.NE.AND UP0, UPT, UR15, URZ, UPT ;  /* 0x000000ff0f00728c */ /* 0x000fe2000bf05270 */
[----:B----4-:R-:W-:Y:S10]  /*3660*/  @P2 BRA `(.L_x_65) ;  /* 0x00000000000c2947 */ /* 0x010ff40003800000 */
[----:B-1----:R-:W-:Y:S04]  /*3670*/  SHF.L.U32 R3, R8, 0x1f, RZ ;  /* 0x0000001f08037819 */ /* 0x002fe800000006ff */
[----:B------:R-:W1:Y:S02]  /*3680*/  SYNCS.PHASECHK.TRANS64.TRYWAIT P0, [UR7], R3 ;  /* 0x00000003ff0075a7 */ /* 0x000e640008001107 */
[----:B-1----:R-:W-:Y:S05]  /*3690*/  @!P0 BRA `(.L_x_66) ;  /* 0x0000005800288947 */ /* 0x002fea0003800000 */
.L_x_65:
[----:B------:R-:W-:Y:S01]  /*36a0*/  UISETP.NE.AND UP1, UPT, UR14, 0x1, UPT ;  /* 0x000000010e00788c */ /* 0x000fe2000bf25270 */
[----:B------:R-:W-:Y:S01]  /*36b0*/  PLOP3.LUT P2, PT, PT, PT, PT, 0x80, 0x8 ;  /* 0x000000000008781c */ /* 0x000fe20003f4f070 */
[----:B------:R-:W-:Y:S02]  /*36c0*/  UIADD3 UR16, UPT, UPT, UR13, 0x1, URZ ;  /* 0x000000010d107890 */ /* 0x000fe4000fffe0ff */
[----:B------:R-:W-:Y:S02]  /*36d0*/  ULEA UR24, UR13, UR18, 0x9 ;  /* 0x000000120d187291 */ /* 0x000fe4000f8e48ff */
[----:B------:R-:W-:Y:S01]  /*36e0*/  UISETP.NE.AND UP2, UPT, UR16, 0xc, UPT ;  /* 0x0000000c1000788c */ /* 0x000fe2000bf45270 */
[----:B------:R-:W-:Y:S01]  /*36f0*/  PLOP3.LUT P0, PT, PT, PT, UP1, 0x80, 0x8 ;  /* 0x000000000008781c */ /* 0x000fe20003f0f018 */
[----:B------:R-:W-:Y:S02]  /*3700*/  ULEA UR26, UR13, UR11, 0x9 ;  /* 0x0000000b0d1a7291 */ /* 0x000fe4000f8e48ff */
[----:B------:R-:W-:Y:S02]  /*3710*/  USEL UR12, URZ, 0x1, UP2 ;  /* 0x00000001ff0c7887 */ /* 0x000fe40009000000 */
[----:B------:R-:W-:Y:S02]  /*3720*/  USEL UR16, UR16, URZ, UP2 ;  /* 0x000000ff10107287 */ /* 0x000fe40009000000 */
[----:B------:R-:W-:Y:S02]  /*3730*/  UIADD3 UR30, UPT, UPT, UR24, 0x100, URZ ;  /* 0x00000100181e7890 */ /* 0x000fe4000fffe0ff */
[----:B------:R-:W-:Y:S01]  /*3740*/  @UP1 ULEA UR4, UR16, UR6, 0x3 ;  /* 0x0000000610041291 */ /* 0x000fe2000f8e18ff */
[----:B------:R-:W-:Y:S01]  /*3750*/  LOP3.LUT R8, R8, UR12, RZ, 0x3c, !PT ;  /* 0x0000000c08087c12 */ /* 0x000fe2000f8e3cff */
[----:B------:R-:W-:Y:S02]  /*3760*/  UIADD3 UR28, UPT, UPT, UR26, 0x2, URZ ;  /* 0x000000021a1c7890 */ /* 0x000fe4000fffe0ff */
[----:B------:R-:W-:Y:S01]  /*3770*/  UIADD3 UR7, UPT, UPT, UR7, 0x60, URZ ;  /* 0x0000006007077890 */ /* 0x000fe2000fffe0ff */
[----:B-1----:R-:W-:Y:S01]  /*3780*/  @P0 SHF.L.U32 R0, R8, 0x1f, RZ ;  /* 0x0000001f08000819 */ /* 0x002fe200000006ff */
[----:B------:R-:W-:Y:S01]  /*3790*/  UMOV UR25, 0x40004040 ;  /* 0x4000404000197882 */ /* 0x000fe20000000000 */
[----:B------:R-:W-:Y:S01]  /*37a0*/  UMOV UR27, 0x80004020 ;  /* 0x80004020001b7882 */ /* 0x000fe20000000000 */
[----:B------:R-:W-:Y:S01]  /*37b0*/  UMOV UR31, 0x40004040 ;  /* 0x40004040001f7882 */ /* 0x000fe20000000000 */
[----:B------:R2:W4:Y:S01]  /*37c0*/  @P0 SYNCS.PHASECHK.TRANS64.TRYWAIT P2, [UR4], R0 ;  /* 0x00000000ff0005a7 */ /* 0x0005220008041104 */
[----:B------:R-:W-:Y:S01]  /*37d0*/  UIADD3 UR14, UPT, UPT, UR14, -0x1, URZ ;  /* 0xffffffff0e0e7890 */ /* 0x000fe2000fffe0ff */
[----:B------:R2:W-:Y:S01]  /*37e0*/  UTCIMMA gdesc[UR26], gdesc[UR24], tmem[UR9], tmem[UR22], idesc[UR23], UP4 ;  /* 0x00ff16181a0075ea */ /* 0x0005e2000a000109 */
[----:B------:R-:W-:Y:S01]  /*37f0*/  UPLOP3.LUT UP4, UPT, UPT, UPT, UPT, 0x80, 0x8 ;  /* 0x000000000008789c */ /* 0x000fe20003f8f070 */
[----:B------:R-:W-:Y:S01]  /*3800*/  UMOV UR29, 0x80004020 ;  /* 0x80004020001d7882 */ /* 0x000fe20000000000 */
[----:B------:R-:W-:Y:S01]  /*3810*/  UMOV UR13, UR16 ;  /* 0x00000010000d7c82 */ /* 0x000fe20008000000 */
[----:B------:R2:W-:Y:S01]  /*3820*/  UTCIMMA gdesc[UR28], gdesc[UR30], tmem[UR9], tmem[UR20], idesc[UR21], UPT ;  /* 0x00ff141e1c0075ea */ /* 0x0005e2000b800109 */
[----:B------:R2:W-:Y:S01]  /*3830*/  UTCBAR [UR7], URZ ;  /* 0x000000ff070073e9 */ /* 0x0005e200080000ff */
[----:B------:R-:W-:Y:S06]  /*3840*/  BRA.U UP0, `(.L_x_67) ;  /* 0xfffffffd00787547 */ /* 0x000fec000b83ffff */
.L_x_64:
[----:B------:R-:W-:Y:S01]  /*3850*/  UIADD3 UR17, UPT, UPT, UR17, 0x1, URZ ;  /* 0x0000000111117890 */ /* 0x000fe2000fffe0ff */
[C---:B------:R-:W-:Y:S01]  /*3860*/  ISETP.NE.AND P0, PT, R10.reuse, 0x2, PT ;  /* 0x000000020a00780c */ /* 0x040fe20003f05270 */
[----:B------:R-:W-:Y:S02]  /*3870*/  UIADD3 UR8, UPT, UPT, UR8, 0x110, URZ ;  /* 0x0000011008087890 */ /* 0x000fe4000fffe0ff */
[----:B------:R-:W-:Y:S01]  /*3880*/  UISETP.NE.AND UP0, UPT, UR17, 0x4, UPT ;  /* 0x000000041100788c */ /* 0x000fe2000bf05270 */
[----:B-12---:R-:W-:Y:S02]  /*3890*/  SEL R0, RZ, 0x1, P0 ;  /* 0x00000001ff007807 */ /* 0x006fe40000000000 */
[----:B------:R-:W-:Y:S01]  /*38a0*/  SEL R10, R10, RZ, P0 ;  /* 0x000000ff0a0a7207 */ /* 0x000fe20000000000 */
[----:B------:R-:W-:Y:S01]  /*38b0*/  USEL UR4, URZ, 0x1, UP0 ;  /* 0x00000001ff047887 */ /* 0x000fe20008000000 */
[----:B------:R-:W-:Y:S01]  /*38c0*/  LOP3.LUT R9, R9, R0, RZ, 0x3c, !PT ;  /* 0x0000000009097212 */ /* 0x000fe200078e3cff */
[----:B------:R-:W-:Y:S01]  /*38d0*/  USEL UR17, UR17, URZ, UP0 ;  /* 0x000000ff11117287 */ /* 0x000fe20008000000 */
[----:B------:R1:W-:Y:S03]  /*38e0*/  UTCBAR [UR8], URZ ;  /* 0x000000ff080073e9 */ /* 0x0003e600080000ff */
[----:B------:R-:W-:Y:S01]  /*38f0*/  LOP3.LUT R11, R11, UR4, RZ, 0x3c, !PT ;  /* 0x000000040b0b7c12 */ /* 0x000fe2000f8e3cff */
[----:B------:R-:W-:Y:S07]  /*3900*/  @P1 BRA `(.L_x_68) ;  /* 0xfffffff800c81947 */ /* 0x000fee000383ffff */
[----:B------:R-:W2:Y:S01]  /*3910*/  S2UR UR4, SR_CgaCtaId ;  /* 0x00000000000479c3 */ /* 0x000ea20000008800 */
[----:B------:R-:W-:Y:S01]  /*3920*/  ELECT P0, URZ, PT ;  /* 0x0000000000ff782f */ /* 0x000fe20003800000 */
[----:B------:R-:W-:Y:S01]  /*3930*/  IMAD.MOV.U32 R0, RZ, RZ, 0x1 ;  /* 0x00000001ff007424 */ /* 0x000fe200078e00ff */
[----:B------:R-:W-:Y:S01]  /*3940*/  UIADD3 UR6, UPT, UPT, UR6, 0x130, URZ ;  /* 0x0000013006067890 */ /* 0x000fe2000fffe0ff */
[----:B------:R-:W-:Y:S01]  /*3950*/  SHF.L.U32 R3, R11, 0x1f, RZ ;  /* 0x0000001f0b037819 */ /* 0x000fe200000006ff */
[----:B------:R-:W-:-:S03]  /*3960*/  UMOV UR5, 0x40 ;  /* 0x0000004000057882 */ /* 0x000fc60000000000 */
[----:B------:R-:W-:Y:S01]  /*3970*/  UVIRTCOUNT.DEALLOC.SMPOOL 0x80 ;  /* 0x000000800000784c */ /* 0x000fe20000000000 */
[----:B--2---:R-:W-:Y:S02]  /*3980*/  ULEA UR4, UR4, UR5, 0x18 ;  /* 0x0000000504047291 */ /* 0x004fe4000f8ec0ff */
[----:B------:R-:W-:-:S07]  /*3990*/  ULEA UR5, UR17, UR6, 0x3 ;  /* 0x0000000611057291 */ /* 0x000fce000f8e18ff */
[----:B------:R2:W-:Y:S02]  /*39a0*/  @P0 STS.U8 [UR4+0x1c], R0 ;  /* 0x00001c00ff000988 */ /* 0x0005e40008000004 */
[----:B------:R-:W3:Y:S02]  /*39b0*/  SYNCS.PHASECHK.TRANS64.TRYWAIT P0, [UR5], R3 ;  /* 0x00000003ff0075a7 */ /* 0x000ee40008001105 */
[----:B--23--:R-:W-:Y:S05]  /*39c0*/  @!P0 BRA `(.L_x_69) ;  /* 0x0000005400748947 */ /* 0x00cfea0003800000 */
.L_x_150:
[----:B------:R-:W-:-:S04]  /*39d0*/  UIADD3 UR7, UPT, UPT, UR17, 0x1, URZ ;  /* 0x0000000111077890 */ /* 0x000fc8000fffe0ff */
[----:B------:R-:W-:-:S04]  /*39e0*/  UISETP.NE.AND UP0, UPT, UR7, 0x4, UPT ;  /* 0x000000040700788c */ /* 0x000fc8000bf05270 */
[----:B-1----:R-:W-:Y:S02]  /*39f0*/  USEL UR8, URZ, 0x1, UP0 ;  /* 0x00000001ff087887 */ /* 0x002fe40008000000 */
[----:B------:R-:W-:-:S04]  /*3a00*/  USEL UR7, UR7, URZ, UP0 ;  /* 0x000000ff07077287 */ /* 0x000fc80008000000 */
[----:B------:R-:W-:Y:S01]  /*3a10*/  ULEA UR5, UR7, UR6, 0x3 ;  /* 0x0000000607057291 */ /* 0x000fe2000f8e18ff */
[----:B------:R-:W-:-:S04]  /*3a20*/  LOP3.LUT R2, R11, UR8, RZ, 0x3c, !PT ;  /* 0x000000080b027c12 */ /* 0x000fc8000f8e3cff */
[----:B--2---:R-:W-:-:S04]  /*3a30*/  SHF.L.U32 R3, R2, 0x1f, RZ ;  /* 0x0000001f02037819 */ /* 0x004fc800000006ff */
[----:B------:R-:W1:Y:S02]  /*3a40*/  SYNCS.PHASECHK.TRANS64.TRYWAIT P0, [UR5], R3 ;  /* 0x00000003ff0075a7 */ /* 0x000e640008001105 */
[----:B-1----:R-:W-:Y:S05]  /*3a50*/  @!P0 BRA `(.L_x_70) ;  /* 0x0000005400688947 */ /* 0x002fea0003800000 */
.L_x_152:
        /* <DEDUP_REMOVED lines=9> */
.L_x_154:
[----:B------:R-:W-:-:S04]  /*3af0*/  UIADD3 UR7, UPT, UPT, UR7, 0x1, URZ ;  /* 0x0000000107077890 */ /* 0x000fc8000fffe0ff */
[----:B------:R-:W-:-:S04]  /*3b00*/  UISETP.NE.AND UP0, UPT, UR7, 0x4, UPT ;  /* 0x000000040700788c */ /* 0x000fc8000bf05270 */
[----:B------:R-:W-:Y:S02]  /*3b10*/  USEL UR5, URZ, 0x1, UP0 ;  /* 0x00000001ff057887 */ /* 0x000fe40008000000 */
[----:B------:R-:W-:-:S04]  /*3b20*/  USEL UR7, UR7, URZ, UP0 ;  /* 0x000000ff07077287 */ /* 0x000fc80008000000 */
[----:B------:R-:W-:Y:S01]  /*3b30*/  ULEA UR7, UR7, UR6, 0x3 ;  /* 0x0000000607077291 */ /* 0x000fe2000f8e18ff */
[----:B-1----:R-:W-:-:S04]  /*3b40*/  LOP3.LUT R3, R2, UR5, RZ, 0x3c, !PT ;  /* 0x0000000502037c12 */ /* 0x002fc8000f8e3cff */
[----:B------:R-:W-:-:S04]  /*3b50*/  SHF.L.U32 R3, R3, 0x1f, RZ ;  /* 0x0000001f03037819 */ /* 0x000fc800000006ff */
[----:B------:R-:W1:Y:S02]  /*3b60*/  SYNCS.PHASECHK.TRANS64.TRYWAIT P0, [UR7], R3 ;  /* 0x00000003ff0075a7 */ /* 0x000e640008001107 */
[----:B-1----:R-:W-:Y:S05]  /*3b70*/  @!P0 BRA `(.L_x_72) ;  /* 0x0000005400508947 */ /* 0x002fea0003800000 */
.L_x_156:
[----:B------:R-:W-:Y:S01]  /*3b80*/  NOP ;  /* 0x0000000000007918 */ /* 0x000fe20000000000 */
[----:B-1----:R-:W1:Y:S01]  /*3b90*/  LDS R0, [UR4+0x14] ;  /* 0x00001404ff007984 */ /* 0x002e620008000800 */
[----:B------:R-:W-:Y:S01]  /*3ba0*/  ULOP3.LUT UR6, UR19, 0xffff, URZ, 0xc0, !UPT ;  /* 0x0000ffff13067892 */ /* 0x000fe2000f8ec0ff */
[----:B------:R-:W-:Y:S01]  /*3bb0*/  UMOV UR8, 0xffff ;  /* 0x0000ffff00087882 */ /* 0x000fe20000000000 */
[----:B------:R-:W-:Y:S02]  /*3bc0*/  UMOV UR5, 0x1 ;  /* 0x0000000100057882 */ /* 0x000fe40000000000 */
[----:B------:R-:W-:-:S04]  /*3bd0*/  USHF.R.U32.HI UR6, URZ, 0x5, UR6 ;  /* 0x00000005ff067899 */ /* 0x000fc80008011606 */
[----:B------:R-:W-:Y:S02]  /*3be0*/  USHF.L.U32 UR8, UR8, UR6, URZ ;  /* 0x0000000608087299 */ /* 0x000fe400080006ff */
[----:B------:R-:W-:-:S04]  /*3bf0*/  USHF.L.U32 UR5, UR5, UR6, URZ ;  /* 0x0000000605057299 */ /* 0x000fc800080006ff */
[----:B-1----:R-:W-:-:S04]  /*3c00*/  LOP3.LUT R0, R0, UR8, RZ, 0xc0, !PT ;  /* 0x0000000800007c12 */ /* 0x002fc8000f8ec0ff */
[----:B------:R-:W-:-:S13]  /*3c10*/  ISETP.NE.AND P0, PT, R0, UR8, PT ;  /* 0x0000000800007c0c */ /* 0x000fda000bf05270 */
[----:B------:R-:W-:Y:S05]  /*3c20*/  @P0 BRA `(.L_x_73) ;  /* 0x0000000000580947 */ /* 0x000fea0003800000 */
[----:B------:R-:W1:Y:S02]  /*3c30*/  LDS R0, [UR4+0x18] ;  /* 0x00001804ff007984 */ /* 0x000e640008000800 */
[----:B-1----:R-:W-:-:S04]  /*3c40*/  LOP3.LUT R0, R0, UR5, RZ, 0xc0, !PT ;  /* 0x0000000500007c12 */ /* 0x002fc8000f8ec0ff */
[----:B------:R-:W-:-:S13]  /*3c50*/  ISETP.NE.AND P0, PT, R0, UR5, PT ;  /* 0x0000000500007c0c */ /* 0x000fda000bf05270 */
[----:B------:R-:W-:Y:S05]  /*3c60*/  @P0 BRA `(.L_x_74) ;  /* 0x00000000003c0947 */ /* 0x000fea0003800000 */
[----:B------:R-:W1:Y:S01]  /*3c70*/  S2R R2, SR_LANEID ;  /* 0x0000000000027919 */ /* 0x000e620000000000 */
[----:B------:R-:W-:Y:S01]  /*3c80*/  ULOP3.LUT UR8, URZ, UR8, URZ, 0x33, !UPT ;  /* 0x00000008ff087292 */ /* 0x000fe2000f8e33ff */
[----:B------:R-:W-:Y:S01]  /*3c90*/  LOP3.LUT R4, RZ, UR5, RZ, 0x33, !PT ;  /* 0x00000005ff047c12 */ /* 0x000fe2000f8e33ff */
[----:B------:R-:W-:Y:S02]  /*3ca0*/  VOTEU.ANY UR7, UPT, PT ;  /* 0x0000000000077886 */ /* 0x000fe400038e0100 */
[----:B------:R-:W-:Y:S01]  /*3cb0*/  UFLO.U32 UR7, UR7 ;  /* 0x00000007000772bd */ /* 0x000fe200080e0000 */
[----:B------:R-:W2:Y:S01]  /*3cc0*/  REDUX UR5, R4 ;  /* 0x00000000040573c4 */ /* 0x000ea20000000000 */
[----:B------:R-:W-:-:S06]  /*3cd0*/  IMAD.U32 R0, RZ, RZ, UR8 ;  /* 0x00000008ff007e24 */ /* 0x000fcc000f8e00ff */
[----:B------:R3:W-:Y:S01]  /*3ce0*/  UTCATOMSWS.AND URZ, UR8 ;  /* 0x0000000800ff79e3 */ /* 0x0007e20008000000 */
[----:B------:R-:W4:Y:S01]  /*3cf0*/  REDUX UR6, R0 ;  /* 0x00000000000673c4 */ /* 0x000f220000000000 */
[----:B-1----:R-:W-:Y:S01]  /*3d00*/  ISETP.EQ.U32.AND P0, PT, R2, UR7, PT ;  /* 0x0000000702007c0c */ /* 0x002fe2000bf02070 */
[----:B--2---:R-:W-:Y:S01]  /*3d10*/  IMAD.U32 R2, RZ, RZ, UR5 ;  /* 0x00000005ff027e24 */ /* 0x004fe2000f8e00ff */
[----:B----4-:R-:W-:-:S11]  /*3d20*/  MOV R3, UR6 ;  /* 0x0000000600037c02 */ /* 0x010fd60008000f00 */
[----:B------:R3:W-:Y:S04]  /*3d30*/  @P0 ATOMS.AND RZ, [UR4+0x14], R3 ;  /* 0x00001403ffff098c */ /* 0x0007e8000a800004 */
[----:B------:R3:W-:Y:S01]  /*3d40*/  @P0 ATOMS.AND RZ, [UR4+0x18], R2 ;  /* 0x00001802ffff098c */ /* 0x0007e2000a800004 */
[----:B------:R-:W-:Y:S05]  /*3d50*/  BRA `(.L_x_75) ;  /* 0x0000000000147947 */ /* 0x000fea0003800000 */
.L_x_74:
[----:B------:R-:W-:Y:S02]  /*3d60*/  MOV R2, 0x3d80 ;  /* 0x00003d8000027802 */ /* 0x000fe40000000f00 */
[----:B----45:R-:W-:Y:S05]  /*3d70*/  CALL.REL.NOINC `($__internal_0_$__cuda_sm10x_tcgen05_guardrail_trap_col_being_dealloced_not_returned_by_alloc) ;  /* 0x0000005400ac7944 */ /* 0x030fea0003c00000 */
[----:B------:R-:W-:Y:S05]  /*3d80*/  BRA `(.L_x_75) ;  /* 0x0000000000087947 */ /* 0x000fea0003800000 */
.L_x_73:
[----:B------:R-:W-:Y:S02]  /*3d90*/  MOV R2, 0x3db0 ;  /* 0x00003db000027802 */ /* 0x000fe40000000f00 */
[----:B----45:R-:W-:Y:S05]  /*3da0*/  CALL.REL.NOINC `($__internal_2_$__cuda_sm10x_tcgen05_guardrail_trap_unallocated_columns_being_dealloced) ;  /* 0x0000005400b87944 */ /* 0x030fea0003c00000 */
.L_x_75:
[----:B------:R-:W-:Y:S01]  /*3db0*/  NOP ;  /* 0x0000000000007918 */ /* 0x000fe20000000000 */
[----:B---3--:R-:W-:Y:S05]  /*3dc0*/  EXIT ;  /* 0x000000000000794d */ /* 0x008fea0003800000 */
.L_x_57:
[----:B------:R-:W-:-:S09]  /*3dd0*/  UISETP.NE.OR UP2, UPT, UR8, 0x3, !UP2 ;  /* 0x000000030800788c */ /* 0x000fd2000d745670 */
[----:B------:R-:W-:Y:S05]  /*3de0*/  BRA.U UP2, `(.L_x_76) ;  /* 0x0000000d02407547 */ /* 0x000fea000b800000 */
[----:B------:R-:W1:Y:S01]  /*3df0*/  LDC R0, c[0x0][0xb30] ;  /* 0x0002cc00ff007b82 */ /* 0x000e620000000800 */
[----:B------:R-:W2:Y:S01]  /*3e00*/  LDCU.64 UR8, c[0x0][0x888] ;  /* 0x00011100ff0877ac */ /* 0x000ea20008000a00 */
[----:B------:R-:W-:Y:S02]  /*3e10*/  HFMA2 R29, -RZ, RZ, 0, 0 ;  /* 0x00000000ff1d7431 */ /* 0x000fe400000001ff */
[----:B------:R-:W-:Y:S01]  /*3e20*/  IMAD.MOV.U32 R31, RZ, RZ, 0x1 ;  /* 0x00000001ff1f7424 */ /* 0x000fe200078e00ff */
[----:B------:R-:W-:Y:S01]  /*3e30*/  MOV R23, 0x2000 ;  /* 0x0000200000177802 */ /* 0x000fe20000000f00 */
[----:B------:R-:W4:Y:S01]  /*3e40*/  LDCU.64 UR4, c[0x0][0x890] ;  /* 0x00011200ff0477ac */ /* 0x000f220008000a00 */
[----:B------:R-:W-:Y:S01]  /*3e50*/  IMAD.MOV.U32 R30, RZ, RZ, RZ ;  /* 0x000000ffff1e7224 */ /* 0x000fe200078e00ff */
[----:B------:R-:W3:Y:S01]  /*3e60*/  LDC R19, c[0x0][0x370] ;  /* 0x0000dc00ff137b82 */ /* 0x000ee20000000800 */
[----:B------:R-:W-:Y:S01]  /*3e70*/  UMOV UR7, 0x400 ;  /* 0x0000040000077882 */ /* 0x000fe20000000000 */
[----:B------:R-:W-:-:S02]  /*3e80*/  UPLOP3.LUT UP1, UPT, UPT, UPT, UPT, 0x40, 0x4 ;  /* 0x000000000004789c */ /* 0x000fc40003f2e870 */
[----:B------:R-:W-:-:S04]  /*3e90*/  ULEA UR7, UR37, UR7, 0x18 ;  /* 0x0000000725077291 */ /* 0x000fc8000f8ec0ff */
[----:B------:R-:W3:Y:S01]  /*3ea0*/  LDC R2, c[0x0][0xb0c] ;  /* 0x0002c300ff027b82 */ /* 0x000ee20000000800 */
[----:B------:R-:W-:Y:S02]  /*3eb0*/  UIADD3 UR13, UPT, UPT, UR7, 0xc8, URZ ;  /* 0x000000c8070d7890 */ /* 0x000fe4000fffe0ff */
[----:B--2---:R-:W-:Y:S02]  /*3ec0*/  UISETP.NE.U32.AND UP2, UPT, UR8, URZ, UPT ;  /* 0x000000ff0800728c */ /* 0x004fe4000bf45070 */
[----:B------:R-:W-:Y:S02]  /*3ed0*/  UIADD3 UR17, UPT, UPT, UR7, 0xc0, URZ ;  /* 0x000000c007117890 */ /* 0x000fe4000fffe0ff */
[----:B----4-:R-:W-:Y:S01]  /*3ee0*/  UISETP.NE.U32.AND UP3, UPT, UR4, URZ, UPT ;  /* 0x000000ff0400728c */ /* 0x010fe2000bf65070 */
[----:B------:R-:W2:Y:S01]  /*3ef0*/  LDC R18, c[0x0][0xb20] ;  /* 0x0002c800ff127b82 */ /* 0x000ea20000000800 */
[----:B-1----:R-:W-:Y:S01]  /*3f00*/  ISETP.NE.AND P1, PT, R0, 0x1, PT ;  /* 0x000000010000780c */ /* 0x002fe20003f25270 */
[----:B------:R-:W-:-:S02]  /*3f10*/  UISETP.NE.AND.EX UP2, UPT, UR9, URZ, UPT, UP2 ;  /* 0x000000ff0900728c */ /* 0x000fc4000bf45320 */
[----:B------:R-:W-:Y:S02]  /*3f20*/  UPRMT UR13, UR37, 0x654, UR13 ;  /* 0x00000654250d7896 */ /* 0x000fe4000800000d */
[----:B------:R-:W-:Y:S02]  /*3f30*/  UISETP.NE.AND.EX UP3, UPT, UR5, URZ, UPT, UP3 ;  /* 0x000000ff0500728c */ /* 0x000fe4000bf65330 */
[----:B------:R-:W1:Y:S08]  /*3f40*/  LDC.64 R32, c[0x0][0x348] ;  /* 0x0000d200ff207b82 */ /* 0x000e700000000a00 */
[----:B------:R-:W4:Y:S08]  /*3f50*/  LDC.64 R16, c[0x0][0xb10] ;  /* 0x0002c400ff107b82 */ /* 0x000f300000000a00 */
[----:B------:R-:W1:Y:S08]  /*3f60*/  LDC.64 R6, c[0x0][0xb18] ;  /* 0x0002c600ff067b82 */ /* 0x000e700000000a00 */
[----:B------:R-:W1:Y:S08]  /*3f70*/  LDC.64 R4, c[0x0][0xb28] ;  /* 0x0002ca00ff047b82 */ /* 0x000e700000000a00 */
[----:B--23--:R-:W1:Y:S02]  /*3f80*/  LDC R22, c[0x0][0x374] ;  /* 0x0000dd00ff167b82 */ /* 0x00ce640000000800 */
.L_x_85:
[C---:B------:R-:W-:Y:S02]  /*3f90*/  LEA R0, R30.reuse, UR7, 0x3 ;  /* 0x000000071e007c11 */ /* 0x040fe4000f8e18ff */
[----:B------:R-:W-:Y:S02]  /*3fa0*/  SHF.L.U32 R3, R29, 0x1f, RZ ;  /* 0x0000001f1d037819 */ /* 0x000fe400000006ff */
[----:B------:R-:W-:Y:S02]  /*3fb0*/  LEA R24, R30, UR7, 0x4 ;  /* 0x000000071e187c11 */ /* 0x000fe4000f8e20ff */
[----:B--2---:R-:W2:Y:S02]  /*3fc0*/  SYNCS.PHASECHK.TRANS64.TRYWAIT P0, [R0+URZ+0xf0], R3 ;  /* 0x0000f003000075a7 */ /* 0x004ea400080011ff */
[----:B--2---:R-:W-:Y:S05]  /*3fd0*/  @!P0 BRA `(.L_x_77) ;  /* 0x0000005000508947 */ /* 0x004fea0003800000 */
.L_x_157:
[----:B------:R-:W-:Y:S01]  /*3fe0*/  ISETP.GE.AND P0, PT, R72, 0x1, PT ;  /* 0x000000014800780c */ /* 0x000fe20003f06270 */
[----:B------:R-:W3:Y:S01]  /*3ff0*/  LDS.128 R24, [R24+0x180] ;  /* 0x0001800018187984 */ /* 0x000ee20000000c00 */
[----:B--2---:R-:W-:Y:S01]  /*4000*/  VIADD R0, R0, 0x100 ;  /* 0x0000010000007836 */ /* 0x004fe20000000000 */
[----:B------:R-:W-:Y:S01]  /*4010*/  @!PT LDS RZ, [RZ] ;  /* 0x00000000fffff984 */ /* 0x000fe20000000800 */
[----:B------:R-:W-:Y:S01]  /*4020*/  @!PT LDS RZ, [RZ] ;  /* 0x00000000fffff984 */ /* 0x000fe20000000800 */
[----:B------:R-:W-:Y:S01]  /*4030*/  @!PT LDS RZ, [RZ] ;  /* 0x00000000fffff984 */ /* 0x000fe20000000800 */
[----:B------:R-:W-:Y:S01]  /*4040*/  @!PT LDS RZ, [RZ] ;  /* 0x00000000fffff984 */ /* 0x000fe20000000800 */
[----:B------:R2:W-:Y:S06]  /*4050*/  MEMBAR.ALL.CTA ;  /* 0x0000000000007992 */ /* 0x0005ec0000008000 */
[----:B--2---:R-:W2:Y:S01]  /*4060*/  FENCE.VIEW.ASYNC.S ;  /* 0x00000000000073c6 */ /* 0x004ea20000000000 */
[----:B------:R-:W-:Y:S04]  /*4070*/  PRMT R0, RZ, 0x654, R0 ;  /* 0x00000654ff007816 */ /* 0x000fe80000000000 */
[----:B--2---:R2:W-:Y:S01]  /*4080*/  SYNCS.ARRIVE.TRANS64.RED.A1T0 RZ, [R0+URZ], RZ ;  /* 0x000000ff00ff79a7 */ /* 0x0045e200081004ff */
[----:B---3--:R-:W-:Y:S11]  /*4090*/  LOP3.LUT P3, RZ, R26, 0x1, RZ, 0xc0, !PT ;  /* 0x000000011aff7812 */ /* 0x008ff6000786c0ff */
[----:B------:R-:W-:Y:S02]  /*40a0*/  @!UPT UIADD3 URZ, UPT, UPT, URZ, URZ, URZ ;  /* 0x000000fffffff290 */ /* 0x000fe4000fffe0ff */
[----:B------:R-:W-:Y:S02]  /*40b0*/  @P3 MOV R13, R24 ;  /* 0x00000018000d3202 */ /* 0x000fe40000000f00 */
[----:B------:R-:W-:Y:S01]  /*40c0*/  @P3 LOP3.LUT R8, R25, 0xffff, RZ, 0xc0, !PT ;  /* 0x0000ffff19083812 */ /* 0x000fe200078ec0ff */
[----:B--2---:R-:W-:Y:S06]  /*40d0*/  @!P0 BRA `(.L_x_78) ;  /* 0x0000000000a48947 */ /* 0x004fec0003800000 */
[----:B-1----:R-:W-:Y:S01]  /*40e0*/  IMAD.HI.U32 R35, R22, R7, RZ ;  /* 0x0000000716237227 */ /* 0x002fe200078e00ff */
[----:B------:R-:W-:Y:S02]  /*40f0*/  ISETP.NE.AND P0, PT, R6, 0x1, PT ;  /* 0x000000010600780c */ /* 0x000fe40003f05270 */
[----:B------:R-:W-:Y:S01]  /*4100*/  ISETP.NE.AND P2, PT, R72, 0x1, PT ;  /* 0x000000014800780c */ /* 0x000fe20003f45270 */
[----:B----4-:R-:W-:Y:S01]  /*4110*/  IMAD.HI.U32 R34, R19, R16, RZ ;  /* 0x0000001013227227 */ /* 0x010fe200078e00ff */
[----:B------:R-:W-:Y:S02]  /*4120*/  SHF.R.U32.HI R35, RZ, R18, R35 ;  /* 0x00000012ff237219 */ /* 0x000fe40000011623 */
[----:B------:R-:W-:Y:S01]  /*4130*/  ISETP.NE.AND P4, PT, R2, 0x1, PT ;  /* 0x000000010200780c */ /* 0x000fe20003f85270 */
[----:B------:R-:W-:Y:S01]  /*4140*/  IMAD.HI.U32 R36, R13, R16, RZ ;  /* 0x000000100d247227 */ /* 0x000fe200078e00ff */
[----:B------:R-:W-:Y:S02]  /*4150*/  SHF.R.U32.HI R34, RZ, R17, R34 ;  /* 0x00000011ff227219 */ /* 0x000fe40000011622 */
[----:B------:R-:W-:Y:S01]  /*4160*/  SEL R3, R22, R35, !P0 ;  /* 0x0000002316037207 */ /* 0x000fe20004000000 */
[C---:B------:R-:W-:Y:S01]  /*4170*/  IMAD.HI.U32 R35, R8.reuse, R7, RZ ;  /* 0x0000000708237227 */ /* 0x040fe200078e00ff */
[----:B------:R-:W-:Y:S02]  /*4180*/  SEL R11, R19, R34, !P4 ;  /* 0x00000022130b7207 */ /* 0x000fe40006000000 */
[----:B------:R-:W-:Y:S01]  /*4190*/  SHF.R.U32.HI R36, RZ, R17, R36 ;  /* 0x00000011ff247219 */ /* 0x000fe20000011624 */
[----:B------:R-:W-:Y:S01]  /*41a0*/  IMAD.HI.U32 R38, R3, R4, RZ ;  /* 0x0000000403267227 */ /* 0x000fe200078e00ff */
[----:B------:R-:W-:Y:S03]  /*41b0*/  SHF.R.U32.HI R35, RZ, R18, R35 ;  /* 0x00000012ff237219 */ /* 0x000fe60000011623 */
[----:B------:R-:W-:Y:S01]  /*41c0*/  IMAD.HI.U32 R34, R11, R4, RZ ;  /* 0x000000040b227227 */ /* 0x000fe200078e00ff */
[----:B------:R-:W-:Y:S02]  /*41d0*/  @P2 SHF.R.U32.HI R3, RZ, R5, R38 ;  /* 0x00000005ff032219 */ /* 0x000fe40000011626 */
[----:B------:R-:W-:Y:S02]  /*41e0*/  SEL R9, R8, R35, !P0 ;  /* 0x0000002308097207 */ /* 0x000fe40004000000 */
[----:B------:R-:W-:Y:S01]  /*41f0*/  @P2 SHF.R.U32.HI R11, RZ, R5, R34 ;  /* 0x00000005ff0b2219 */ /* 0x000fe20000011622 */
[C---:B------:R-:W-:Y:S01]  /*4200*/  IMAD R10, R72.reuse, R3, RZ ;  /* 0x00000003480a7224 */ /* 0x040fe200078e02ff */
[----:B------:R-:W-:Y:S01]  /*4210*/  SEL R3, R13, R36, !P4 ;  /* 0x000000240d037207 */ /* 0x000fe20006000000 */
[C---:B------:R-:W-:Y:S03]  /*4220*/  IMAD.HI.U32 R14, R9.reuse, R4, RZ ;  /* 0x00000004090e7227 */ /* 0x040fe600078e00ff */
[----:B------:R-:W-:Y:S01]  /*4230*/  ISETP.GE.AND P0, PT, R9, R10, PT ;  /* 0x0000000a0900720c */ /* 0x000fe20003f06270 */
[C---:B------:R-:W-:Y:S01]  /*4240*/  IMAD R12, R72.reuse, R11, RZ ;  /* 0x0000000b480c7224 */ /* 0x040fe200078e02ff */
[-C--:B------:R-:W-:Y:S04]  /*4250*/  SHF.R.U32.HI R14, RZ, R5.reuse, R14 ;  /* 0x00000005ff0e7219 */ /* 0x080fe8000001160e */
[----:B------:R-:W-:Y:S02]  /*4260*/  ISETP.GE.OR P0, PT, R3, R12, P0 ;  /* 0x0000000c0300720c */ /* 0x000fe40000706670 */
[----:B------:R-:W-:Y:S05]  /*4270*/  SEL R15, R9, R14, !P2 ;  /* 0x0000000e090f7207 */ /* 0x000fea0005000000 */
[----:B------:R-:W-:Y:S04]  /*4280*/  IMAD.MOV R14, RZ, RZ, -R15 ;  /* 0x000000ffff0e7224 */ /* 0x000fe800078e0a0f */
[----:B------:R-:W-:Y:S02]  /*4290*/  IMAD R14, R72, R14, R9 ;  /* 0x0000000e480e7224 */ /* 0x000fe400078e0209 */
[C---:B------:R-:W-:Y:S05]  /*42a0*/  @!P0 IMAD.HI.U32 R10, R3.reuse, R4, RZ ;  /* 0x00000004030a8227 */ /* 0x040fea00078e00ff */
[----:B------:R-:W-:Y:S04]  /*42b0*/  @!P0 SHF.R.U32.HI R10, RZ, R5, R10 ;  /* 0x00000005ff0a8219 */ /* 0x000fe8000001160a */
[----:B------:R-:W-:Y:S01]  /*42c0*/  @!P0 SEL R0, R3, R10, !P2 ;  /* 0x0000000a03008207 */ /* 0x000fe20005000000 */
[----:B------:R-:W-:Y:S03]  /*42d0*/  IMAD.MOV R10, RZ, RZ, -R3 ;  /* 0x000000ffff0a7224 */ /* 0x000fe600078e0a03 */
[----:B------:R-:W-:Y:S01]  /*42e0*/  @!P0 IADD3 R15, PT, PT, R15, -R0, RZ ;  /* 0x800000000f0f8210 */ /* 0x000fe20007ffe0ff */
[----:B------:R-:W-:Y:S01]  /*42f0*/  @!P0 IMAD R0, R11, R14, R0 ;  /* 0x0000000e0b008224 */ /* 0x000fe200078e0200 */
[----:B------:R-:W-:Y:S01]  /*4300*/  IADD3 R11, PT, PT, -R9, RZ, RZ ;  /* 0x000000ff090b7210 */ /* 0x000fe20007ffe1ff */
[----:B------:R-:W-:Y:S02]  /*4310*/  IMAD R13, R2, R10, R13 ;  /* 0x0000000a020d7224 */ /* 0x000fe400078e020d */
[----:B------:R-:W-:Y:S02]  /*4320*/  @!P0 IMAD R9, R15, R72, R3 ;  /* 0x000000480f098224 */ /* 0x000fe400078e0203 */
[----:B------:R-:W-:Y:S02]  /*4330*/  @!P0 IMAD.MOV.U32 R3, RZ, RZ, R0 ;  /* 0x000000ffff038224 */ /* 0x000fe400078e0000 */
[----:B------:R-:W-:Y:S02]  /*4340*/  IMAD R8, R6, R11, R8 ;  /* 0x0000000b06087224 */ /* 0x000fe400078e0208 */
[----:B------:R-:W-:Y:S02]  /*4350*/  IMAD R13, R3, R2, R13 ;  /* 0x00000002030d7224 */ /* 0x000fe400078e020d */
[----:B------:R-:W-:Y:S02]  /*4360*/  IMAD R8, R9, R6, R8 ;  /* 0x0000000609087224 */ /* 0x000fe400078e0208 */
.L_x_78:
[----:B------:R-:W-:Y:S05]  /*4370*/  BRA.U UP1, `(.L_x_79) ;  /* 0x0000000101107547 */ /* 0x000fea000b800000 */
[----:B------:R-:W-:Y:S04]  /*4380*/  MOV R0, UR6 ;  /* 0x0000000600007c02 */ /* 0x000fe80008000f00 */
[----:B------:R-:W-:Y:S04]  /*4390*/  SHF.L.U32 R3, R0, 0x1f, RZ ;  /* 0x0000001f00037819 */ /* 0x000fe800000006ff */
[----:B------:R-:W2:Y:S02]  /*43a0*/  SYNCS.PHASECHK.TRANS64.TRYWAIT P0, [UR7+0xe8], R3 ;  /* 0x0000e803ff0075a7 */ /* 0x000ea40008001107 */
[----:B--2---:R-:W-:Y:S05]  /*43b0*/  @!P0 BRA `(.L_x_80) ;  /* 0x0000004c006c8947 */ /* 0x004fea0003800000 */
.L_x_79:
[----:B------:R-:W-:Y:S02]  /*43c0*/  R2UR UR19, R21 ;  /* 0x00000000151372ca */ /* 0x000fe400000e0000 */
[----:B------:R-:W-:Y:S02]  /*43d0*/  R2UR UR18, R20 ;  /* 0x00000000141272ca */ /* 0x000fe400000e0000 */
[----:B------:R-:W-:Y:S02]  /*43e0*/  ISETP.NE.U32.AND P2, PT, RZ, UR4, PT ;  /* 0x00000004ff007c0c */ /* 0x000fe4000bf45070 */
[----:B------:R-:W-:Y:S02]  /*43f0*/  SHF.L.U32 R12, R31, 0x1f, RZ ;  /* 0x0000001f1f0c7819 */ /* 0x000fe400000006ff */
[----:B------:R-:W-:Y:S05]  /*4400*/  ISETP.NE.AND.EX P2, PT, RZ, UR5, PT, P2 ;  /* 0x00000005ff007c0c */ /* 0x000fea000bf45320 */
[----:B------:R-:W-:Y:S02]  /*4410*/  USHF.L.U32 UR19, UR19, 0x7, URZ ;  /* 0x0000000713137899 */ /* 0x000fe400080006ff */
[----:B------:R-:W-:Y:S01]  /*4420*/  USHF.L.U32 UR18, UR18, 0x7, URZ ;  /* 0x0000000712127899 */ /* 0x000fe200080006ff */
[----:B------:R-:W-:Y:S11]  /*4430*/  BRA.U !UP3, `(.L_x_81) ;  /* 0x000000010b347547 */ /* 0x000ff6000b800000 */
[----:B------:R-:W-:Y:S01]  /*4440*/  UPLOP3.LUT UP0, UPT, UPT, UPT, UP2, 0x80, 0x8 ;  /* 0x000000000008789c */ /* 0x000fe20003f0f020 */
[----:B--2---:R-:W-:Y:S02]  /*4450*/  HFMA2 R0, -RZ, RZ, 0, 5.9604644775390625e-08 ;  /* 0x00000001ff007431 */ /* 0x004fe400000001ff */
[----:B------:R-:W-:Y:S03]  /*4460*/  IMAD.MOV.U32 R151, RZ, RZ, 0x1 ;  /* 0x00000001ff977424 */ /* 0x000fe600078e00ff */
[----:B------:R-:W-:Y:S05]  /*4470*/  PLOP3.LUT P0, PT, PT, PT, UP0, 0x80, 0x8 ;  /* 0x000000000008781c */ /* 0x000fea0003f0f008 */
[----:B------:R-:W2:Y:S01]  /*4480*/  @UP0 LDCU.64 UR10, c[0x0][0x888] ;  /* 0x00011100ff0a07ac */ /* 0x000ea20008000a00 */
[----:B------:R-:W-:Y:S07]  /*4490*/  @UP0 UIMAD UR8, UR36, UR4, URZ ;  /* 0x00000004240802a4 */ /* 0x000fee000f8e02ff */
[----:B------:R-:W-:Y:S01]  /*44a0*/  @!P0 PRMT R151, R0, 0x7610, R151 ;  /* 0x0000761000978816 */ /* 0x000fe20000000097 */
[----:B--2---:R-:W-:Y:S03]  /*44b0*/  @UP0 UIMAD.WIDE UR10, UR8, 0x4, UR10 ;  /* 0x00000004080a08a5 */ /* 0x004fe6000f8e020a */
[----:B------:R-:W2:Y:S03]  /*44c0*/  @!UP0 LDCU UR8, c[0x0][0x880] ;  /* 0x00011000ff0887ac */ /* 0x000ea60008000800 */
[----:B------:R-:W-:Y:S01]  /*44d0*/  IMAD.U32 R10, RZ, RZ, UR10 ;  /* 0x0000000aff0a7e24 */ /* 0x000fe2000f8e00ff */
[----:B------:R-:W-:Y:S05]  /*44e0*/  MOV R11, UR11 ;  /* 0x0000000b000b7c02 */ /* 0x000fea0008000f00 */
[----:B-----5:R3:W5:Y:S02]  /*44f0*/  @P0 LDG.E R82, desc[UR46][R10.64] ;  /* 0x0000002e0a520981 */ /* 0x020764000c1e1900 */
[----:B--23--:R-:W-:Y:S07]  /*4500*/  @!P0 IMAD.U32 R82, RZ, RZ, UR8 ;  /* 0x00000008ff528e24 */ /* 0x00cfee000f8e00ff */
.L_x_81:
[----:B-----5:R-:W-:Y:S01]  /*4510*/  @!P2 ISETP.EQ.AND P0, PT, R82, RZ, PT ;  /* 0x000000ff5200a20c */ /* 0x020fe20003f02270 */
[----:B------:R-:W-:Y:S01]  /*4520*/  @!UPT UIADD3 URZ, UPT, UPT, URZ, URZ, URZ ;  /* 0x000000fffffff290 */ /* 0x000fe2000fffe0ff */
[----:B------:R-:W-:Y:S11]  /*4530*/  @!P2 BRA `(.L_x_82) ;  /* 0x000000000014a947 */ /* 0x000ff60003800000 */
[----:B------:R-:W-:Y:S02]  /*4540*/  LOP3.LUT P2, RZ, R151, 0xff, RZ, 0xc0, !PT ;  /* 0x000000ff97ff7812 */ /* 0x000fe4000784c0ff */
[----:B------:R-:W-:Y:S04]  /*4550*/  PLOP3.LUT P0, PT, PT, PT, UP0, 0x80, 0x8 ;  /* 0x000000000008781c */ /* 0x000fe80003f0f008 */
[----:B------:R-:W-:Y:S07]  /*4560*/  PLOP3.LUT P0, PT, P0, PT, PT, 0x8, 0x80 ;  /* 0x000000000080781c */ /* 0x000fee000070e170 */
[----:B------:R-:W-:Y:S11]  /*4570*/  @P2 ISETP.EQ.AND P0, PT, R82, RZ, PT ;  /* 0x000000ff5200220c */ /* 0x000ff60003f02270 */
[----:B------:R-:W-:Y:S02]  /*4580*/  @!UPT UIADD3 URZ, UPT, UPT, URZ, URZ, URZ ;  /* 0x000000fffffff290 */ /* 0x000fe4000fffe0ff */
.L_x_82:
[----:B------:R-:W3:Y:S01]  /*4590*/  SYNCS.PHASECHK.TRANS64.TRYWAIT P2, [UR7+0xd0], R12 ;  /* 0x0000d00cff0075a7 */ /* 0x000ee20008041107 */
[----:B------:R-:W-:Y:S04]  /*45a0*/  ELECT P4, URZ, PT ;  /* 0x0000000000ff782f */ /* 0x000fe80003880000 */
[----:B------:R-:W-:Y:S11]  /*45b0*/  PLOP3.LUT P4, PT, P0, P4, PT, 0xf2, 0x2f ;  /* 0x00000000002f781c */ /* 0x000ff60000789e72 */
[----:B------:R-:W-:Y:S02]  /*45c0*/  @!UPT UIADD3 URZ, UPT, UPT, URZ, URZ, URZ ;  /* 0x000000fffffff290 */ /* 0x000fe4000fffe0ff */
[----:B-1----:R-:W-:Y:S05]  /*45d0*/  @!P4 IADD3 R21, P0, PT, R32, 0x580, RZ ;  /* 0x000005802015c810 */ /* 0x002fea0007f1e0ff */
[----:B------:R-:W-:Y:S01]  /*45e0*/  @!P4 IMAD.X R20, RZ, RZ, R33, P0 ;  /* 0x000000ffff14c224 */ /* 0x000fe200000e0621 */
[----:B---3--:R-:W-:Y:S07]  /*45f0*/  @!P2 BRA `(.L_x_83) ;  /* 0x0000004800f4a947 */ /* 0x008fee0003800000 */
.L_x_160:
[----:B------:R-:W3:Y:S01]  /*4600*/  LDC.64 R14, c[0x0][0xb10] ;  /* 0x0002c400ff0e7b82 */ /* 0x000ee20000000a00 */
[----:B------:R-:W-:Y:S01]  /*4610*/  @!P4 R2UR UR8, R20 ;  /* 0x000000001408c2ca */ /* 0x000fe200000e0000 */
[----:B------:R-:W-:Y:S01]  /*4620*/  VOTEU.ALL UP1, P4 ;  /* 0x0000000000ff7886 */ /* 0x000fe20002020000 */
[----:B------:R-:W-:Y:S01]  /*4630*/  @!P4 R2UR UR9, R21 ;  /* 0x000000001509c2ca */ /* 0x000fe200000e0000 */
[----:B------:R-:W-:Y:S01]  /*4640*/  UMOV UR10, 0x0 ;  /* 0x00000000000a7882 */ /* 0x000fe20000000000 */
[----:B------:R-:W-:Y:S03]  /*4650*/  UMOV UR11, 0x10000000 ;  /* 0x10000000000b7882 */ /* 0x000fe60000000000 */
[----:B------:R-:W5:Y:S01]  /*4660*/  LDC.64 R10, c[0x0][0xb18] ;  /* 0x0002c600ff0a7b82 */ /* 0x000f620000000a00 */
[----:B------:R-:W-:Y:S01]  /*4670*/  @!UP1 UIADD3 UR16, UPT, UPT, UR7, 0x200, URZ ;  /* 0x0000020007109890 */ /* 0x000fe2000fffe0ff */
[----:B------:R-:W-:Y:S01]  /*4680*/  @P3 SHF.R.U32.HI R28, RZ, 0x10, R25 ;  /* 0x00000010ff1c3819 */ /* 0x000fe20000011619 */
[----:B------:R-:W-:Y:S01]  /*4690*/  VOTEU.ALL UP1, P4 ;  /* 0x0000000000ff7886 */ /* 0x000fe20002020000 */
[----:B------:R-:W-:Y:S01]  /*46a0*/  UMOV UR20, UR36 ;  /* 0x0000002400147c82 */ /* 0x000fe20008000000 */
[----:B------:R-:W-:Y:S03]  /*46b0*/  VIADD R30, R30, 0x1 ;  /* 0x000000011e1e7836 */ /* 0x000fe60000000000 */
[----:B--2---:R-:W2:Y:S01]  /*46c0*/  @!P1 LDC R0, c[0x0][0xb20] ;  /* 0x0002c800ff009b82 */ /* 0x004ea20000000800 */
[----:B------:R-:W-:Y:S01]  /*46d0*/  IMAD.U32 R21, RZ, RZ, UR8 ;  /* 0x00000008ff157e24 */ /* 0x000fe2000f8e00ff */
[----:B------:R-:W-:Y:S06]  /*46e0*/  UPRMT UR8, UR37, 0x654, UR17 ;  /* 0x0000065425087896 */ /* 0x000fec0008000011 */
[----:B-1----:R-:W1:Y:S01]  /*46f0*/  @!P1 LDC R3, c[0x0][0xb0c] ;  /* 0x0002c300ff039b82 */ /* 0x002e620000000800 */
[----:B------:R-:W-:Y:S01]  /*4700*/  IMAD.U32 R20, RZ, RZ, UR9 ;  /* 0x00000009ff147e24 */ /* 0x000fe2000f8e00ff */
[----:B------:R-:W-:Y:S04]  /*4710*/  @!P4 R2UR UR15, R21 ;  /* 0x00000000150fc2ca */ /* 0x000fe800000e0000 */
[----:B------:R-:W-:Y:S01]  /*4720*/  @!P4 R2UR UR14, R20 ;  /* 0x00000000140ec2ca */ /* 0x000fe200000e0000 */
[----:B------:R-:W-:Y:S11]  /*4730*/  @!P4 IMAD.MOV.U32 R20, RZ, RZ, 0x2000 ;  /* 0x00002000ff14c424 */ /* 0x000ff600078e00ff */
[----:B------:R-:W-:Y:S01]  /*4740*/  @!UPT UIADD3 URZ, UPT, UPT, URZ, URZ, URZ ;  /* 0x000000fffffff290 */ /* 0x000fe2000fffe0ff */
[----:B------:R1:W-:Y:S01]  /*4750*/  @!UP1 UTMALDG.3D [UR16], [UR14], desc[UR10] ;  /* 0x00000a100e0095b4 */ /* 0x0003e20008011000 */
[----:B------:R1:W-:Y:S02]  /*4760*/  @!P4 SYNCS.ARRIVE.TRANS64.RED.A0TR RZ, [UR7+0xc0], R20 ;  /* 0x0000c014ffffc9a7 */ /* 0x0003e40008300407 */
[----:B-1----:R-:W-:Y:S01]  /*4770*/  @!P1 ISETP.NE.AND P2, PT, R3, 0x1, PT ;  /* 0x000000010300980c */ /* 0x002fe20003f45270 */
[C---:B---3--:R-:W-:Y:S01]  /*4780*/  @!P1 IMAD.HI.U32 R14, R13.reuse, R14, RZ ;  /* 0x0000000e0d0e9227 */ /* 0x048fe200078e00ff */
[----:B-----5:R-:W-:Y:S03]  /*4790*/  @!P1 ISETP.NE.AND P0, PT, R10, 0x1, PT ;  /* 0x000000010a00980c */ /* 0x020fe60003f05270 */
[C---:B------:R-:W-:Y:S01]  /*47a0*/  @!P1 IMAD.HI.U32 R11, R8.reuse, R11, RZ ;  /* 0x0000000b080b9227 */ /* 0x040fe200078e00ff */
[----:B------:R-:W-:Y:S04]  /*47b0*/  @!P1 SHF.R.U32.HI R14, RZ, R15, R14 ;  /* 0x0000000fff0e9219 */ /* 0x000fe8000001160e */
[----:B--2---:R-:W-:Y:S01]  /*47c0*/  @!P1 SHF.R.U32.HI R9, RZ, R0, R11 ;  /* 0x00000000ff099219 */ /* 0x004fe2000001160b */
[----:B------:R-:W-:Y:S01]  /*47d0*/  SYNCS.ARRIVE.TRANS64.RED.A1T0 RZ, [UR8], RZ ;  /* 0x000000ffffff79a7 */ /* 0x000fe20008100408 */
[----:B------:R-:W-:Y:S02]  /*47e0*/  @!P1 SEL R14, R13, R14, !P2 ;  /* 0x0000000e0d0e9207 */ /* 0x000fe40005000000 */
[----:B------:R-:W-:Y:S01]  /*47f0*/  @!P1 SEL R9, R8, R9, !P0 ;  /* 0x0000000908099207 */ /* 0x000fe20004000000 */
[----:B------:R-:W1:Y:S04]  /*4800*/  SYNCS.PHASECHK.TRANS64.TRYWAIT P5, [UR7+0xd8], R12 ;  /* 0x0000d80cff0075a7 */ /* 0x000e6800080a1107 */
[----:B------:R-:W-:Y:S02]  /*4810*/  @!P1 IMAD.IADD R0, R9, 0x1, -R14 ;  /* 0x0000000109009824 */ /* 0x000fe400078e0a0e */
[----:B------:R-:W-:Y:S02]  /*4820*/  @!P1 IMAD.IADD R9, R14, 0x1, -R9 ;  /* 0x000000010e099824 */ /* 0x000fe400078e0a09 */
[----:B------:R-:W-:Y:S02]  /*4830*/  @!P1 IMAD R13, R0, R3, R13 ;  /* 0x00000003000d9224 */ /* 0x000fe400078e020d */
[----:B------:R-:W-:Y:S01]  /*4840*/  @!P1 IMAD R8, R9, R10, R8 ;  /* 0x0000000a09089224 */ /* 0x000fe200078e0208 */
[----:B-1----:R-:W-:Y:S06]  /*4850*/  @!P5 BRA `(.L_x_84) ;  /* 0x000000480074d947 */ /* 0x002fec0003800000 */
.L_x_162:
[----:B-1----:R-:W-:Y:S01]  /*4860*/  @!P4 IADD3 R3, P0, PT, R32, 0x580, RZ ;  /* 0x000005802003c810 */ /* 0x002fe20007f1e0ff */
[----:B------:R-:W-:Y:S01]  /*4870*/  VOTEU.ALL UP1, P4 ;  /* 0x0000000000ff7886 */ /* 0x000fe20002020000 */
[----:B------:R-:W-:Y:S01]  /*4880*/  UMOV UR20, 0x0 ;  /* 0x0000000000147882 */ /* 0x000fe20000000000 */
[----:B------:R-:W-:Y:S01]  /*4890*/  UMOV UR21, 0x10000000 ;  /* 0x1000000000157882 */ /* 0x000fe20000000000 */
[----:B------:R-:W-:Y:S01]  /*48a0*/  @!P4 R2UR UR9, R3 ;  /* 0x000000000309c2ca */ /* 0x000fe200000e0000 */
[----:B------:R-:W-:Y:S01]  /*48b0*/  @!P4 IMAD.X R0, RZ, RZ, R33, P0 ;  /* 0x000000ffff00c224 */ /* 0x000fe200000e0621 */
[----:B------:R-:W-:Y:S01]  /*48c0*/  @!UP1 UIADD3 UR10, UPT, UPT, UR18, 0x40, URZ ;  /* 0x00000040120a9890 */ /* 0x000fe2000fffe0ff */
[----:B------:R-:W-:Y:S01]  /*48d0*/  ISETP.NE.AND P0, PT, R30, 0x2, PT ;  /* 0x000000021e00780c */ /* 0x000fe20003f05270 */
[----:B------:R-:W-:Y:S01]  /*48e0*/  UMOV UR11, UR19 ;  /* 0x00000013000b7c82 */ /* 0x000fe20008000000 */
[----:B------:R-:W-:Y:S01]  /*48f0*/  UMOV UR12, UR36 ;  /* 0x00000024000c7c82 */ /* 0x000fe20008000000 */
[----:B------:R-:W-:Y:S01]  /*4900*/  @!P4 R2UR UR8, R0 ;  /* 0x000000000008c2ca */ /* 0x000fe200000e0000 */
[----:B------:R-:W-:Y:S01]  /*4910*/  IMAD.IADD R20, R8, 0x1, R150 ;  /* 0x0000000108147824 */ /* 0x000fe200078e0296 */
[----:B------:R-:W-:Y:S01]  /*4920*/  @P3 R2UR UR36, R28 ;  /* 0x000000001c2432ca */ /* 0x000fe200000e0000 */
[----:B------:R-:W-:Y:S01]  /*4930*/  IMAD.IADD R21, R13, 0x1, R152 ;  /* 0x000000010d157824 */ /* 0x000fe200078e0298 */
[----:B------:R-:W-:Y:S02]  /*4940*/  SEL R0, RZ, 0x1, P0 ;  /* 0x00000001ff007807 */ /* 0x000fe40000000000 */
[----:B------:R-:W-:Y:S01]  /*4950*/  LOP3.LUT R31, R31, 0x1, RZ, 0x3c, !PT ;  /* 0x000000011f1f7812 */ /* 0x000fe200078e3cff */
[----:B------:R-:W-:Y:S01]  /*4960*/  IMAD.U32 R10, RZ, RZ, UR9 ;  /* 0x00000009ff0a7e24 */ /* 0x000fe2000f8e00ff */
[----:B------:R-:W-:Y:S01]  /*4970*/  @!UP1 UIADD3 UR9, UPT, UPT, UR7, 0xc8, URZ ;  /* 0x000000c807099890 */ /* 0x000fe2000fffe0ff */
[----:B------:R-:W-:Y:S02]  /*4980*/  LOP3.LUT R29, R29, R0, RZ, 0x3c, !PT ;  /* 0x000000001d1d7212 */ /* 0x000fe400078e3cff */
[----:B------:R-:W-:Y:S02]  /*4990*/  SEL R30, R30, RZ, P0 ;  /* 0x000000ff1e1e7207 */ /* 0x000fe40000000000 */
[----:B------:R-:W-:Y:S01]  /*49a0*/  IMAD.U32 R11, RZ, RZ, UR8 ;  /* 0x00000008ff0b7e24 */ /* 0x000fe2000f8e00ff */
[----:B------:R-:W-:Y:S01]  /*49b0*/  @!P4 R2UR UR14, R10 ;  /* 0x000000000a0ec2ca */ /* 0x000fe200000e0000 */
[----:B------:R-:W-:Y:S01]  /*49c0*/  @!UP1 UIADD3 UR8, UPT, UPT, UR7, 0x2200, URZ ;  /* 0x0000220007089890 */ /* 0x000fe2000fffe0ff */
[----:B------:R-:W-:Y:S02]  /*49d0*/  VOTEU.ALL UP1, P4 ;  /* 0x0000000000ff7886 */ /* 0x000fe40002020000 */
[----:B------:R-:W-:Y:S11]  /*49e0*/  @!P4 R2UR UR15, R11 ;  /* 0x000000000b0fc2ca */ /* 0x000ff600000e0000 */
[----:B------:R-:W-:Y:S02]  /*49f0*/  @!UPT UIADD3 URZ, UPT, UPT, URZ, URZ, URZ ;  /* 0x000000fffffff290 */ /* 0x000fe4000fffe0ff */
[----:B------:R2:W-:Y:S01]  /*4a00*/  @!UP1 UTMALDG.3D [UR8], [UR14], desc[UR20] ;  /* 0x000014080e0095b4 */ /* 0x0005e20008011000 */
[----:B------:R2:W-:Y:S01]  /*4a10*/  @!P4 SYNCS.ARRIVE.TRANS64.RED.A0TR RZ, [UR7+0xc8], R23 ;  /* 0x0000c817ffffc9a7 */ /* 0x0005e20008300407 */
[----:B------:R-:W-:Y:S01]  /*4a20*/  UPLOP3.LUT UP1, UPT, UPT, UPT, UPT, 0x80, 0x8 ;  /* 0x000000000008789c */ /* 0x000fe20003f2f070 */
[----:B------:R-:W-:Y:S01]  /*4a30*/  SYNCS.ARRIVE.TRANS64.RED.A1T0 RZ, [UR13], RZ ;  /* 0x000000ffffff79a7 */ /* 0x000fe2000810040d */
[----:B------:R-:W-:Y:S09]  /*4a40*/  @P3 BRA `(.L_x_85) ;  /* 0xfffffff400503947 */ /* 0x000ff2000383ffff */
[----:B------:R-:W-:-:S04]  /*4a50*/  SHF.L.U32 R3, R31, 0x1f, RZ ;  /* 0x0000001f1f037819 */ /* 0x000fc800000006ff */
[----:B------:R-:W1:Y:S02]  /*4a60*/  SYNCS.PHASECHK.TRANS64.TRYWAIT P0, [UR7+0xd0], R3 ;  /* 0x0000d003ff0075a7 */ /* 0x000e640008001107 */
[----:B-1----:R-:W-:Y:S05]  /*4a70*/  @!P0 BRA `(.L_x_86) ;  /* 0x0000004800048947 */ /* 0x002fea0003800000 */
.L_x_164:
[----:B-1----:R-:W-:-:S07]  /*4a80*/  MOV R0, UR7 ;  /* 0x0000000700007c02 */ /* 0x002fce0008000f00 */
.L_x_87:
[----:B-1----:R-:W-:-:S04]  /*4a90*/  SHF.L.U32 R3, R31, 0x1f, RZ ;  /* 0x0000001f1f037819 */ /* 0x002fc800000006ff */
[----:B------:R1:W3:Y:S03]  /*4aa0*/  SYNCS.PHASECHK.TRANS64.TRYWAIT P0, [R0+URZ+0xd8], R3 ;  /* 0x0000d803000075a7 */ /* 0x0002e600080011ff */
[----:B---3--:R-:W-:Y:S05]  /*4ab0*/  @!P0 NANOSLEEP.SYNCS 0x989680 ;  /* 0x009896800000895d */ /* 0x008fea0003900000 */
[----:B------:R-:W3:Y:S02]  /*4ac0*/  @!P0 SYNCS.PHASECHK.TRANS64 P0, [R0+URZ+0xd8], R3 ;  /* 0x0000d803000085a7 */ /* 0x000ee400080010ff */
[----:B--23--:R-:W-:Y:S05]  /*4ad0*/  @P0 EXIT ;  /* 0x000000000000094d */ /* 0x00cfea0003800000 */
[----:B------:R-:W-:Y:S05]  /*4ae0*/  BRA `(.L_x_87) ;  /* 0xfffffffc00e87947 */ /* 0x000fea000383ffff */
.L_x_76:
[----:B------:R-:W-:-:S06]  /*4af0*/  UISETP.GE.AND UP1, UPT, UR8, 0x4, UPT ;  /* 0x000000040800788c */ /* 0x000fcc000bf26270 */
[----:B------:R-:W-:-:S13]  /*4b00*/  PLOP3.LUT P0, PT, PT, PT, UP1, 0x80, 0x8 ;  /* 0x000000000008781c */ /* 0x000fda0003f0f018 */
[----:B------:R-:W-:Y:S05]  /*4b10*/  @!P0 EXIT ;  /* 0x000000000000894d */ /* 0x000fea0003800000 */
[----:B------:R-:W-:Y:S01]  /*4b20*/  BAR.SYNC.DEFER_BLOCKING 0x6, 0xa0 ;  /* 0x0182800000007b1d */ /* 0x000fe20000010000 */
[C---:B------:R-:W-:Y:S01]  /*4b30*/  IMAD.U32 R79, R167.reuse, 0x10000, RZ ;  /* 0x00010000a74f7824 */ /* 0x040fe200078e00ff */
[C---:B------:R-:W-:Y:S01]  /*4b40*/  R2P PR, R167.reuse, 0x6 ;  /* 0x00000006a7007804 */ /* 0x040fe20000000000 */
[----:B------:R-:W-:Y:S01]  /*4b50*/  IMAD.SHL.U32 R2, R167, 0x40, RZ ;  /* 0x00000040a7027824 */ /* 0x000fe200078e00ff */
[----:B------:R-:W-:Y:S01]  /*4b60*/  CS2R R160, SRZ ;  /* 0x0000000000a07805 */ /* 0x000fe2000001ff00 */
[----:B------:R-:W-:Y:S01]  /*4b70*/  IMAD.MOV.U32 R164, RZ, RZ, 0x20 ;  /* 0x00000020ffa47424 */ /* 0x000fe200078e00ff */
[----:B------:R-:W-:Y:S02]  /*4b80*/  UMOV UR49, 0x400 ;  /* 0x0000040000317882 */ /* 0x000fe40000000000 */
[----:B------:R-:W1:Y:S01]  /*4b90*/  LDC R157, c[0x0][0x370] ;  /* 0x0000dc00ff9d7b82 */ /* 0x000e620000000800 */
[----:B------:R-:W-:Y:S01]  /*4ba0*/  ULEA UR49, UR37, UR49, 0x18 ;  /* 0x0000003125317291 */ /* 0x000fe2000f8ec0ff */
[----:B------:R-:W-:Y:S01]  /*4bb0*/  LOP3.LUT R79, R79, 0x600000, RZ, 0xc0, !PT ;  /* 0x006000004f4f7812 */ /* 0x000fe200078ec0ff */
[----:B------:R-:W-:Y:S01]  /*4bc0*/  IMAD.SHL.U32 R153, R167, 0x8, RZ ;  /* 0x00000008a7997824 */ /* 0x000fe200078e00ff */
[----:B------:R-:W-:Y:S01]  /*4bd0*/  LOP3.LUT R4, R2, 0x180, RZ, 0xc0, !PT ;  /* 0x0000018002047812 */ /* 0x000fe200078ec0ff */
[----:B------:R-:W-:Y:S01]  /*4be0*/  IMAD.MOV.U32 R165, RZ, RZ, 0x10 ;  /* 0x00000010ffa57424 */ /* 0x000fe200078e00ff */
[----:B------:R-:W-:Y:S01]  /*4bf0*/  SEL R164, R164, 0xffffffe0, !P2 ;  /* 0xffffffe0a4a47807 */ /* 0x000fe20005000000 */
[----:B------:R-:W-:Y:S01]  /*4c00*/  UIADD3 UR4, UPT, UPT, UR49, 0x4200, URZ ;  /* 0x0000420031047890 */ /* 0x000fe2000fffe0ff */
[----:B------:R-:W2:Y:S01]  /*4c10*/  LDC R74, c[0x0][0xb0c] ;  /* 0x0002c300ff4a7b82 */ /* 0x000ea20000000800 */
[----:B------:R-:W-:Y:S01]  /*4c20*/  LOP3.LUT R153, R4, 0x30, R153, 0xf8, !PT ;  /* 0x0000003004997812 */ /* 0x000fe200078ef899 */
[----:B------:R-:W-:Y:S01]  /*4c30*/  IMAD.MOV.U32 R76, RZ, RZ, RZ ;  /* 0x000000ffff4c7224 */ /* 0x000fe200078e00ff */
[----:B------:R-:W-:Y:S01]  /*4c40*/  SEL R165, R165, 0xfffffff0, !P1 ;  /* 0xfffffff0a5a57807 */ /* 0x000fe20004800000 */
[----:B------:R-:W-:Y:S01]  /*4c50*/  IMAD.MOV.U32 R162, RZ, RZ, RZ ;  /* 0x000000ffffa27224 */ /* 0x000fe200078e00ff */
[----:B------:R-:W-:Y:S01]  /*4c60*/  LOP3.LUT R153, R153, 0x1e40, R2, 0xf8, !PT ;  /* 0x00001e4099997812 */ /* 0x000fe200078ef802 */
[----:B------:R-:W-:Y:S01]  /*4c70*/  IMAD.MOV.U32 R169, RZ, RZ, RZ ;  /* 0x000000ffffa97224 */ /* 0x000fe200078e00ff */
[----:B------:R-:W-:Y:S01]  /*4c80*/  LOP3.LUT R167, R167, 0x60, RZ, 0xc0, !PT ;  /* 0x00000060a7a77812 */ /* 0x000fe200078ec0ff */
[----:B------:R-:W4:Y:S01]  /*4c90*/  LDC R155, c[0x0][0xb20] ;  /* 0x0002c800ff9b7b82 */ /* 0x000f220000000800 */
[----:B------:R-:W3:Y:S01]  /*4ca0*/  LDS R0, [UR49+0x1a0] ;  /* 0x0001a031ff007984 */ /* 0x000ee20008000800 */
[----:B------:R-:W-:Y:S01]  /*4cb0*/  IMAD.MOV.U32 R159, RZ, RZ, RZ ;  /* 0x000000ffff9f7224 */ /* 0x000fe200078e00ff */
[----:B------:R-:W1:Y:S01]  /*4cc0*/  LDCU.64 UR52, c[0x0][0x348] ;  /* 0x00006900ff3477ac */ /* 0x000e620008000a00 */
[----:B------:R-:W-:Y:S01]  /*4cd0*/  IMAD.U32 R166, RZ, RZ, UR4 ;  /* 0x00000004ffa67e24 */ /* 0x000fe2000f8e00ff */
[----:B------:R-:W1:Y:S03]  /*4ce0*/  LDCU.64 UR38, c[0x0][0x888] ;  /* 0x00011100ff2677ac */ /* 0x000e660008000a00 */
[----:B------:R-:W1:Y:S01]  /*4cf0*/  LDC R73, c[0x0][0xb30] ;  /* 0x0002cc00ff497b82 */ /* 0x000e620000000800 */
[----:B------:R-:W1:Y:S01]  /*4d00*/  LDCU.64 UR44, c[0x0][0x890] ;  /* 0x00011200ff2c77ac */ /* 0x000e620008000a00 */
[----:B------:R-:W-:-:S06]  /*4d10*/  UIADD3 UR48, UPT, UPT, UR49, 0x200, URZ ;  /* 0x0000020031307890 */ /* 0x000fcc000fffe0ff */
[----:B------:R-:W1:Y:S08]  /*4d20*/  LDC.64 R148, c[0x0][0xb10] ;  /* 0x0002c400ff947b82 */ /* 0x000e700000000a00 */
[----:B------:R-:W1:Y:S08]  /*4d30*/  LDC.64 R70, c[0x0][0xb18] ;  /* 0x0002c600ff467b82 */ /* 0x000e700000000a00 */
[----:B------:R-:W1:Y:S08]  /*4d40*/  LDC.64 R68, c[0x0][0xb28] ;  /* 0x0002ca00ff447b82 */ /* 0x000e700000000a00 */
[----:B------:R-:W1:Y:S01]  /*4d50*/  LDC.64 R146, c[0x0][0x8b0] ;  /* 0x00022c00ff927b82 */ /* 0x000e620000000a00 */
[----:B---3--:R-:W-:Y:S01]  /*4d60*/  IMAD.IADD R79, R0, 0x1, R79 ;  /* 0x00000001004f7824 */ /* 0x008fe200078e024f */
[----:B------:R-:W-:-:S04]  /*4d70*/  SHF.R.S32.HI R0, RZ, 0x4, R164 ;  /* 0x00000004ff007819 */ /* 0x000fc800000114a4 */
[----:B------:R-:W-:Y:S02]  /*4d80*/  LEA.HI.SX32 R163, R165, R0, 0x1c ;  /* 0x00000000a5a37211 */ /* 0x000fe400078fe2ff */
[----:B------:R-:W3:Y:S08]  /*4d90*/  LDC.64 R144, c[0x0][0x8a8] ;  /* 0x00022a00ff907b82 */ /* 0x000ef00000000a00 */
[----:B--2-4-:R-:W1:Y:S02]  /*4da0*/  LDC R156, c[0x0][0x374] ;  /* 0x0000dd00ff9c7b82 */ /* 0x014e640000000800 */
.L_x_113:
[----:B------:R-:W-:Y:S02]  /*4db0*/  LEA R0, R169, UR49, 0x3 ;  /* 0x00000031a9007c11 */ /* 0x000fe4000f8e18ff */
[----:B------:R-:W-:Y:S02]  /*4dc0*/  SHF.L.U32 R3, R161, 0x1f, RZ ;  /* 0x0000001fa1037819 */ /* 0x000fe400000006ff */
[----:B-1----:R-:W-:Y:S02]  /*4dd0*/  LEA R16, R169, UR49, 0x4 ;  /* 0x00000031a9107c11 */ /* 0x002fe4000f8e20ff */
[----:B------:R-:W2:Y:S02]  /*4de0*/  SYNCS.PHASECHK.TRANS64.TRYWAIT P0, [R0+URZ+0xf0], R3 ;  /* 0x0000f003000075a7 */ /* 0x000ea400080011ff */
[----:B--2---:R-:W-:Y:S05]  /*4df0*/  @!P0 BRA `(.L_x_88) ;  /* 0x00000044003c8947 */ /* 0x004fea0003800000 */
.L_x_165:
[----:B------:R-:W4:Y:S01]  /*4e00*/  LDC.64 R12, c[0x0][0xb10] ;  /* 0x0002c400ff0c7b82 */ /* 0x000f220000000a00 */
[----:B------:R-:W3:Y:S01]  /*4e10*/  LDS.128 R16, [R16+0x180] ;  /* 0x0001800010107984 */ /* 0x000ee20000000c00 */
[----:B-1----:R-:W-:Y:S01]  /*4e20*/  ISETP.NE.AND P1, PT, R73, 0x1, PT ;  /* 0x000000014900780c */ /* 0x002fe20003f25270 */
[----:B--2---:R-:W-:Y:S01]  /*4e30*/  VIADD R0, R0, 0x100 ;  /* 0x0000010000007836 */ /* 0x004fe20000000000 */
[----:B------:R-:W-:Y:S04]  /*4e40*/  ISETP.GE.AND P0, PT, R72, 0x1, PT ;  /* 0x000000014800780c */ /* 0x000fe80003f06270 */
[----:B------:R-:W1:Y:S01]  /*4e50*/  LDC.64 R10, c[0x0][0xb18] ;  /* 0x0002c600ff0a7b82 */ /* 0x000e620000000a00 */
[----:B------:R-:W-:Y:S01]  /*4e60*/  PRMT R0, RZ, 0x654, R0 ;  /* 0x00000654ff007816 */ /* 0x000fe20000000000 */
[----:B------:R-:W-:Y:S01]  /*4e70*/  @!PT LDS RZ, [RZ] ;  /* 0x00000000fffff984 */ /* 0x000fe20000000800 */
[----:B------:R-:W-:Y:S01]  /*4e80*/  @!PT LDS RZ, [RZ] ;  /* 0x00000000fffff984 */ /* 0x000fe20000000800 */
[----:B------:R-:W-:Y:S01]  /*4e90*/  @!PT LDS RZ, [RZ] ;  /* 0x00000000fffff984 */ /* 0x000fe20000000800 */
[----:B------:R-:W-:Y:S01]  /*4ea0*/  @!PT LDS RZ, [RZ] ;  /* 0x00000000fffff984 */ /* 0x000fe20000000800 */
[----:B------:R2:W-:Y:S06]  /*4eb0*/  MEMBAR.ALL.CTA ;  /* 0x0000000000007992 */ /* 0x0005ec0000008000 */
[----:B--2---:R-:W2:Y:S01]  /*4ec0*/  FENCE.VIEW.ASYNC.S ;  /* 0x00000000000073c6 */ /* 0x004ea20000000000 */
[----:B------:R-:W1:Y:S08]  /*4ed0*/  @!P1 LDC R14, c[0x0][0xb20] ;  /* 0x0002c800ff0e9b82 */ /* 0x000e700000000800 */
[----:B------:R-:W1:Y:S01]  /*4ee0*/  @!P1 LDC R9, c[0x0][0xb0c] ;  /* 0x0002c300ff099b82 */ /* 0x000e620000000800 */
[----:B--2---:R2:W-:Y:S01]  /*4ef0*/  SYNCS.ARRIVE.TRANS64.RED.A1T0 RZ, [R0+URZ], RZ ;  /* 0x000000ff00ff79a7 */ /* 0x0045e200081004ff */
[----:B---3--:R-:W-:Y:S04]  /*4f00*/  LOP3.LUT P4, RZ, R18, 0x1, RZ, 0xc0, !PT ;  /* 0x0000000112ff7812 */ /* 0x008fe8000788c0ff */
[----:B------:R-:W-:Y:S09]  /*4f10*/  P2R R168, PR, RZ, 0x10 ;  /* 0x00000010ffa87803 */ /* 0x000ff20000000000 */
[----:B------:R-:W-:Y:S02]  /*4f20*/  @P4 MOV R77, R16 ;  /* 0x00000010004d4202 */ /* 0x000fe40000000f00 */
[----:B------:R-:W-:Y:S01]  /*4f30*/  @P4 LOP3.LUT R75, R17, 0xffff, RZ, 0xc0, !PT ;  /* 0x0000ffff114b4812 */ /* 0x000fe200078ec0ff */
[----:B--2-4-:R-:W-:Y:S06]  /*4f40*/  @!P0 BRA `(.L_x_89) ;  /* 0x0000000000a48947 */ /* 0x014fec0003800000 */
[----:B------:R-:W-:Y:S01]  /*4f50*/  IMAD.HI.U32 R24, R156, R71, RZ ;  /* 0x000000479c187227 */ /* 0x000fe200078e00ff */
[----:B------:R-:W-:Y:S02]  /*4f60*/  ISETP.NE.AND P0, PT, R70, 0x1, PT ;  /* 0x000000014600780c */ /* 0x000fe40003f05270 */
[----:B------:R-:W-:Y:S01]  /*4f70*/  ISETP.NE.AND P2, PT, R72, 0x1, PT ;  /* 0x000000014800780c */ /* 0x000fe20003f45270 */
[-C--:B------:R-:W-:Y:S01]  /*4f80*/  IMAD.HI.U32 R22, R157, R148.reuse, RZ ;  /* 0x000000949d167227 */ /* 0x080fe200078e00ff */
[----:B------:R-:W-:Y:S02]  /*4f90*/  SHF.R.U32.HI R23, RZ, R155, R24 ;  /* 0x0000009bff177219 */ /* 0x000fe40000011618 */
[----:B------:R-:W-:Y:S01]  /*4fa0*/  ISETP.NE.AND P3, PT, R74, 0x1, PT ;  /* 0x000000014a00780c */ /* 0x000fe20003f65270 */
[----:B------:R-:W-:Y:S01]  /*4fb0*/  IMAD.HI.U32 R28, R75, R71, RZ ;  /* 0x000000474b1c7227 */ /* 0x000fe200078e00ff */
[----:B------:R-:W-:Y:S02]  /*4fc0*/  SHF.R.U32.HI R22, RZ, R149, R22 ;  /* 0x00000095ff167219 */ /* 0x000fe40000011616 */
[----:B------:R-:W-:Y:S01]  /*4fd0*/  SEL R3, R156, R23, !P0 ;  /* 0x000000179c037207 */ /* 0x000fe20004000000 */
[----:B------:R-:W-:Y:S01]  /*4fe0*/  IMAD.HI.U32 R26, R77, R148, RZ ;  /* 0x000000944d1a7227 */ /* 0x000fe200078e00ff */
[----:B------:R-:W-:Y:S03]  /*4ff0*/  SEL R7, R157, R22, !P3 ;  /* 0x000000169d077207 */ /* 0x000fe60005800000 */
[-C--:B------:R-:W-:Y:S01]  /*5000*/  IMAD.HI.U32 R22, R3, R68.reuse, RZ ;  /* 0x0000004403167227 */ /* 0x080fe200078e00ff */
[----:B------:R-:W-:Y:S03]  /*5010*/  SHF.R.U32.HI R26, RZ, R149, R26 ;  /* 0x00000095ff1a7219 */ /* 0x000fe6000001161a */
[----:B------:R-:W-:Y:S01]  /*5020*/  IMAD.HI.U32 R24, R7, R68, RZ ;  /* 0x0000004407187227 */ /* 0x000fe200078e00ff */
[----:B------:R-:W-:Y:S02]  /*5030*/  @P2 SHF.R.U32.HI R3, RZ, R69, R22 ;  /* 0x00000045ff032219 */ /* 0x000fe40000011616 */
[----:B------:R-:W-:Y:S02]  /*5040*/  SHF.R.U32.HI R22, RZ, R155, R28 ;  /* 0x0000009bff167219 */ /* 0x000fe4000001161c */
[----:B------:R-:W-:Y:S01]  /*5050*/  @P2 SHF.R.U32.HI R7, RZ, R69, R24 ;  /* 0x00000045ff072219 */ /* 0x000fe20000011618 */
[C---:B------:R-:W-:Y:S01]  /*5060*/  IMAD R2, R72.reuse, R3, RZ ;  /* 0x0000000348027224 */ /* 0x040fe200078e02ff */
[----:B------:R-:W-:Y:S02]  /*5070*/  SEL R5, R75, R22, !P0 ;  /* 0x000000164b057207 */ /* 0x000fe40004000000 */
[----:B------:R-:W-:Y:S01]  /*5080*/  SEL R3, R77, R26, !P3 ;  /* 0x0000001a4d037207 */ /* 0x000fe20005800000 */
[----:B------:R-:W-:Y:S01]  /*5090*/  IMAD R4, R72, R7, RZ ;  /* 0x0000000748047224 */ /* 0x000fe200078e02ff */
[C---:B------:R-:W-:Y:S01]  /*50a0*/  ISETP.GE.AND P0, PT, R5.reuse, R2, PT ;  /* 0x000000020500720c */ /* 0x040fe20003f06270 */
[----:B------:R-:W-:Y:S03]  /*50b0*/  IMAD.HI.U32 R6, R5, R68, RZ ;  /* 0x0000004405067227 */ /* 0x000fe600078e00ff */
[----:B------:R-:W-:Y:S01]  /*50c0*/  ISETP.GE.OR P0, PT, R3, R4, P0 ;  /* 0x000000040300720c */ /* 0x000fe20000706670 */
[----:B------:R-:W-:Y:S01]  /*50d0*/  IMAD.MOV R4, RZ, RZ, -R3 ;  /* 0x000000ffff047224 */ /* 0x000fe200078e0a03 */
[-C--:B------:R-:W-:Y:S03]  /*50e0*/  SHF.R.U32.HI R6, RZ, R69.reuse, R6 ;  /* 0x00000045ff067219 */ /* 0x080fe60000011606 */
[----:B------:R-:W-:Y:S01]  /*50f0*/  IMAD R77, R74, R4, R77 ;  /* 0x000000044a4d7224 */ /* 0x000fe200078e024d */
[----:B------:R-:W-:Y:S05]  /*5100*/  SEL R15, R5, R6, !P2 ;  /* 0x00000006050f7207 */ /* 0x000fea0005000000 */
[----:B------:R-:W-:Y:S02]  /*5110*/  IMAD.MOV R6, RZ, RZ, -R15 ;  /* 0x000000ffff067224 */ /* 0x000fe400078e0a0f */
[C---:B------:R-:W-:Y:S04]  /*5120*/  @!P0 IMAD.HI.U32 R2, R3.reuse, R68, RZ ;  /* 0x0000004403028227 */ /* 0x040fe800078e00ff */
[----:B------:R-:W-:Y:S01]  /*5130*/  IMAD R6, R72, R6, R5 ;  /* 0x0000000648067224 */ /* 0x000fe200078e0205 */
[----:B------:R-:W-:Y:S04]  /*5140*/  @!P0 SHF.R.U32.HI R2, RZ, R69, R2 ;  /* 0x00000045ff028219 */ /* 0x000fe80000011602 */
[----:B------:R-:W-:Y:S02]  /*5150*/  @!P0 SEL R0, R3, R2, !P2 ;  /* 0x0000000203008207 */ /* 0x000fe40005000000 */
[----:B------:R-:W-:Y:S02]  /*5160*/  IADD3 R2, PT, PT, -R5, RZ, RZ ;  /* 0x000000ff05027210 */ /* 0x000fe40007ffe1ff */
[----:B------:R-:W-:Y:S01]  /*5170*/  @!P0 IADD3 R8, PT, PT, R15, -R0, RZ ;  /* 0x800000000f088210 */ /* 0x000fe20007ffe0ff */
[----:B------:R-:W-:Y:S02]  /*5180*/  @!P0 IMAD R0, R7, R6, R0 ;  /* 0x0000000607008224 */ /* 0x000fe400078e0200 */
[----:B------:R-:W-:Y:S02]  /*5190*/  IMAD R75, R70, R2, R75 ;  /* 0x00000002464b7224 */ /* 0x000fe400078e024b */
[----:B------:R-:W-:Y:S02]  /*51a0*/  @!P0 IMAD R5, R8, R72, R3 ;  /* 0x0000004808058224 */ /* 0x000fe400078e0203 */
[----:B------:R-:W-:Y:S04]  /*51b0*/  @!P0 IMAD.MOV.U32 R3, RZ, RZ, R0 ;  /* 0x000000ffff038224 */ /* 0x000fe800078e0000 */
[----:B------:R-:W-:Y:S02]  /*51c0*/  IMAD R77, R3, R74, R77 ;  /* 0x0000004a034d7224 */ /* 0x000fe400078e024d */
[----:B------:R-:W-:Y:S07]  /*51d0*/  IMAD R75, R5, R70, R75 ;  /* 0x00000046054b7224 */ /* 0x000fee00078e024b */
.L_x_89:
[----:B-1----:R-:W-:Y:S01]  /*51e0*/  @!P1 ISETP.NE.AND P0, PT, R10, 0x1, PT ;  /* 0x000000010a00980c */ /* 0x002fe20003f05270 */
[----:B------:R-:W-:Y:S01]  /*51f0*/  @!P1 IMAD.HI.U32 R0, R77, R12, RZ ;  /* 0x0000000c4d009227 */ /* 0x000fe200078e00ff */
[----:B------:R-:W-:Y:S01]  /*5200*/  @!P1 ISETP.NE.AND P2, PT, R9, 0x1, PT ;  /* 0x000000010900980c */ /* 0x000fe20003f45270 */
[----:B------:R-:W-:Y:S01]  /*5210*/  ULOP3.LUT UP0, URZ, UR48, 0x1b0, URZ, 0xc0, !UPT ;  /* 0x000001b030ff7892 */ /* 0x000fe2000f80c0ff */
[----:B------:R-:W-:Y:S01]  /*5220*/  R2UR UR42, R21 ;  /* 0x00000000152a72ca */ /* 0x000fe200000e0000 */
[----:B------:R-:W-:Y:S01]  /*5230*/  @!P1 IMAD.HI.U32 R3, R75, R11, RZ ;  /* 0x0000000b4b039227 */ /* 0x000fe200078e00ff */
[----:B------:R-:W-:Y:S02]  /*5240*/  @!P1 SHF.R.U32.HI R0, RZ, R13, R0 ;  /* 0x0000000dff009219 */ /* 0x000fe40000011600 */
[----:B------:R-:W-:Y:S01]  /*5250*/  R2UR UR41, R20 ;  /* 0x00000000142972ca */ /* 0x000fe200000e0000 */
[----:B------:R-:W-:Y:S01]  /*5260*/  VIADD R169, R169, 0x1 ;  /* 0x00000001a9a97836 */ /* 0x000fe20000000000 */
[----:B------:R-:W-:Y:S02]  /*5270*/  @!P1 SHF.R.U32.HI R2, RZ, R14, R3 ;  /* 0x0000000eff029219 */ /* 0x000fe40000011603 */
[----:B------:R-:W-:Y:S02]  /*5280*/  @!P1 SEL R3, R77, R0, !P2 ;  /* 0x000000004d039207 */ /* 0x000fe40005000000 */
[----:B------:R-:W-:Y:S02]  /*5290*/  @!P1 SEL R2, R75, R2, !P0 ;  /* 0x000000024b029207 */ /* 0x000fe40004000000 */
[----:B------:R-:W-:Y:S01]  /*52a0*/  @P4 SHF.R.U32.HI R158, RZ, 0x10, R17 ;  /* 0x00000010ff9e4819 */ /* 0x000fe20000011611 */
[----:B------:R-:W-:Y:S02]  /*52b0*/  USHF.L.U32 UR42, UR42, 0x7, URZ ;  /* 0x000000072a2a7899 */ /* 0x000fe400080006ff */
[----:B------:R-:W-:Y:S02]  /*52c0*/  @!P1 IMAD.IADD R0, R2, 0x1, -R3 ;  /* 0x0000000102009824 */ /* 0x000fe400078e0a03 */
[----:B------:R-:W-:Y:S01]  /*52d0*/  @!P1 IMAD.IADD R2, R3, 0x1, -R2 ;  /* 0x0000000103029824 */ /* 0x000fe200078e0a02 */
[----:B------:R-:W-:Y:S01]  /*52e0*/  USHF.L.U32 UR41, UR41, 0x7, URZ ;  /* 0x0000000729297899 */ /* 0x000fe200080006ff */
[----:B------:R-:W-:Y:S02]  /*52f0*/  @!P1 IMAD R77, R0, R9, R77 ;  /* 0x00000009004d9224 */ /* 0x000fe400078e024d */
[----:B------:R-:W-:Y:S01]  /*5300*/  @!P1 IMAD R75, R2, R10, R75 ;  /* 0x0000000a024b9224 */ /* 0x000fe200078e024b */
[----:B------:R-:W-:Y:S08]  /*5310*/  BRA.U !UP0, `(.L_x_90) ;  /* 0x0000000108407547 */ /* 0x000ff0000b800000 */
[----:B------:R-:W1:Y:S01]  /*5320*/  LDCU.64 UR8, c[0x4][0x80] ;  /* 0x01001000ff0877ac */ /* 0x000e620008000a00 */
[----:B------:R-:W-:Y:S01]  /*5330*/  MOV R3, 0x0 ;  /* 0x0000000000037802 */ /* 0x000fe20000000f00 */
[----:B------:R-:W-:Y:S02]  /*5340*/  HFMA2 R12, -RZ, RZ, 0, 5.9604644775390625e-08 ;  /* 0x00000001ff0c7431 */ /* 0x000fe400000001ff */
[----:B------:R-:W-:Y:S02]  /*5350*/  IMAD.MOV.U32 R8, RZ, RZ, 0x70 ;  /* 0x00000070ff087424 */ /* 0x000fe400078e00ff */
[----:B------:R-:W-:Y:S01]  /*5360*/  IMAD.MOV.U32 R13, RZ, RZ, RZ ;  /* 0x000000ffff0d7224 */ /* 0x000fe200078e00ff */
[----:B------:R-:W2:Y:S01]  /*5370*/  LDCU.64 UR6, c[0x4][0x88] ;  /* 0x01001100ff0677ac */ /* 0x000ea20008000a00 */
[----:B------:R-:W3:Y:S01]  /*5380*/  LDC.64 R2, c[0x4][R3] ;  /* 0x0100000003027b82 */ /* 0x000ee20000000a00 */
[----:B------:R-:W4:Y:S01]  /*5390*/  LDCU.64 UR4, c[0x4][0x8] ;  /* 0x01000100ff0477ac */ /* 0x000f220008000a00 */
[----:B-1----:R-:W-:Y:S01]  /*53a0*/  MOV R5, UR9 ;  /* 0x0000000900057c02 */ /* 0x002fe20008000f00 */
[----:B------:R-:W-:Y:S01]  /*53b0*/  IMAD.U32 R4, RZ, RZ, UR8 ;  /* 0x00000008ff047e24 */ /* 0x000fe2000f8e00ff */
[----:B--2---:R-:W-:Y:S01]  /*53c0*/  MOV R7, UR7 ;  /* 0x0000000700077c02 */ /* 0x004fe20008000f00 */
[----:B------:R-:W-:Y:S01]  /*53d0*/  IMAD.U32 R6, RZ, RZ, UR6 ;  /* 0x00000006ff067e24 */ /* 0x000fe2000f8e00ff */
[----:B----4-:R-:W-:Y:S01]  /*53e0*/  MOV R11, UR5 ;  /* 0x00000005000b7c02 */ /* 0x010fe20008000f00 */
[----:B------:R-:W-:Y:S02]  /*53f0*/  IMAD.U32 R10, RZ, RZ, UR4 ;  /* 0x00000004ff0a7e24 */ /* 0x000fe4000f8e00ff */
[----:B------:R-:W-:Y:S07]  /*5400*/  LEPC R20, `(.L_x_90) ;  /* 0x000000001014794e */ /* 0x000fee0000000000 */
[----:B---3-5:R-:W-:Y:S05]  /*5410*/  CALL.ABS.NOINC R2 ;  /* 0x0000000002007343 */ /* 0x028fea0003c00000 */
.L_x_90:
[----:B------:R-:W-:Y:S01]  /*5420*/  LOP3.LUT P0, RZ, R166, 0x1b0, RZ, 0xc0, !PT ;  /* 0x000001b0a6ff7812 */ /* 0x000fe2000780c0ff */
[----:B------:R-:W-:Y:S11]  /*5430*/  BSSY.RECONVERGENT B6, `(.L_x_91) ;  /* 0x0000013000067945 */ /* 0x000ff60003800200 */
[----:B------:R-:W-:Y:S01]  /*5440*/  @!UPT UIADD3 URZ, UPT, UPT, URZ, URZ, URZ ;  /* 0x000000fffffff290 */ /* 0x000fe2000fffe0ff */
[----:B------:R-:W-:Y:S05]  /*5450*/  @!P0 BRA `(.L_x_92) ;  /* 0x0000000000408947 */ /* 0x000fea0003800000 */
        /* <DEDUP_REMOVED lines=16> */
.L_x_92:
[----:B------:R-:W-:Y:S05]  /*5560*/  BSYNC.RECONVERGENT B6 ;  /* 0x0000000000067941 */ /* 0x000fea0003800200 */
.L_x_91:
[----:B------:R-:W-:Y:S01]  /*5570*/  ISETP.NE.U32.AND P4, PT, R146, RZ, PT ;  /* 0x000000ff9200720c */ /* 0x000fe20003f85070 */
[----:B------:R-:W-:Y:S01]  /*5580*/  UISETP.NE.AND UP2, UPT, UR50, URZ, UPT ;  /* 0x000000ff3200728c */ /* 0x000fe2000bf45270 */
[----:B------:R-:W-:Y:S01]  /*5590*/  ISETP.NE.U32.AND P2, PT, RZ, UR38, PT ;  /* 0x00000026ff007c0c */ /* 0x000fe2000bf45070 */
[----:B------:R-:W-:Y:S01]  /*55a0*/  UISETP.NE.U32.AND UP1, UPT, UR44, URZ, UPT ;  /* 0x000000ff2c00728c */ /* 0x000fe2000bf25070 */
[----:B------:R-:W-:Y:S01]  /*55b0*/  ISETP.NE.AND.EX P4, PT, R147, RZ, PT, P4 ;  /* 0x000000ff9300720c */ /* 0x000fe20003f85340 */
[----:B------:R-:W-:Y:S01]  /*55c0*/  UPLOP3.LUT UP0, UPT, UPT, UPT, UPT, 0x40, 0x4 ;  /* 0x000000000004789c */ /* 0x000fe20003f0e870 */
[----:B------:R-:W-:Y:S01]  /*55d0*/  ISETP.NE.AND.EX P2, PT, RZ, UR39, PT, P2 ;  /* 0x00000027ff007c0c */ /* 0x000fe2000bf45320 */
[----:B------:R-:W-:Y:S01]  /*55e0*/  UISETP.NE.AND.EX UP1, UPT, UR45, URZ, UPT, UP1 ;  /* 0x000000ff2d00728c */ /* 0x000fe2000bf25310 */
[----:B------:R-:W-:Y:S04]  /*55f0*/  PLOP3.LUT P1, PT, PT, PT, UP2, 0x80, 0x8 ;  /* 0x000000000008781c */ /* 0x000fe80003f2f028 */
[----:B------:R-:W-:Y:S06]  /*5600*/  @UP2 UPLOP3.LUT UP0, UPT, UPT, UPT, UP1, 0x80, 0x8 ;  /* 0x000000000008289c */ /* 0x000fec0003f0f010 */
[----:B------:R-:W-:Y:S01]  /*5610*/  PLOP3.LUT P0, PT, PT, PT, UP0, 0x80, 0x8 ;  /* 0x000000000008781c */ /* 0x000fe20003f0f008 */
[----:B------:R-:W-:Y:S01]  /*5620*/  @!UPT UIADD3 URZ, UPT, UPT, URZ, URZ, URZ ;  /* 0x000000fffffff290 */ /* 0x000fe2000fffe0ff */
[----:B------:R-:W-:Y:S11]  /*5630*/  BRA.U !UP1, `(.L_x_93) ;  /* 0x0000000109387547 */ /* 0x000ff6000b800000 */
[----:B------:R-:W-:Y:S01]  /*5640*/  UISETP.NE.U32.AND UP0, UPT, UR38, URZ, UPT ;  /* 0x000000ff2600728c */ /* 0x000fe2000bf05070 */
[----:B------:R-:W-:Y:S02]  /*5650*/  HFMA2 R0, -RZ, RZ, 0, 5.9604644775390625e-08 ;  /* 0x00000001ff007431 */ /* 0x000fe400000001ff */
[----:B------:R-:W-:Y:S01]  /*5660*/  IMAD.MOV.U32 R151, RZ, RZ, 0x1 ;  /* 0x00000001ff977424 */ /* 0x000fe200078e00ff */
[----:B------:R-:W-:Y:S06]  /*5670*/  UISETP.NE.AND.EX UP0, UPT, UR39, URZ, UPT, UP0 ;  /* 0x000000ff2700728c */ /* 0x000fec000bf05300 */
[----:B------:R-:W-:Y:S05]  /*5680*/  PLOP3.LUT P3, PT, PT, PT, UP0, 0x80, 0x8 ;  /* 0x000000000008781c */ /* 0x000fea0003f6f008 */
[----:B------:R-:W1:Y:S01]  /*5690*/  @UP0 LDCU.64 UR6, c[0x0][0x888] ;  /* 0x00011100ff0607ac */ /* 0x000e620008000a00 */
[----:B------:R-:W-:Y:S07]  /*56a0*/  @UP0 UIMAD UR4, UR36, UR44, URZ ;  /* 0x0000002c240402a4 */ /* 0x000fee000f8e02ff */
[----:B------:R-:W-:Y:S01]  /*56b0*/  @!P3 PRMT R151, R0, 0x7610, R151 ;  /* 0x000076100097b816 */ /* 0x000fe20000000097 */
[----:B-1----:R-:W-:Y:S03]  /*56c0*/  @UP0 UIMAD.WIDE UR6, UR4, 0x4, UR6 ;  /* 0x00000004040608a5 */ /* 0x002fe6000f8e0206 */
[----:B------:R-:W1:Y:S03]  /*56d0*/  @!UP0 LDCU UR4, c[0x0][0x880] ;  /* 0x00011000ff0487ac */ /* 0x000e660008000800 */
[----:B------:R-:W-:Y:S01]  /*56e0*/  IMAD.U32 R2, RZ, RZ, UR6 ;  /* 0x00000006ff027e24 */ /* 0x000fe2000f8e00ff */
[----:B------:R-:W-:Y:S05]  /*56f0*/  MOV R3, UR7 ;  /* 0x0000000700037c02 */ /* 0x000fea0008000f00 */
[----:B-----5:R2:W5:Y:S02]  /*5700*/  @P3 LDG.E R82, desc[UR46][R2.64] ;  /* 0x0000002e02523981 */ /* 0x020564000c1e1900 */
[----:B-12---:R-:W-:Y:S02]  /*5710*/  @!P3 IMAD.U32 R82, RZ, RZ, UR4 ;  /* 0x00000004ff52be24 */ /* 0x006fe4000f8e00ff */
.L_x_93:
[----:B------:R-:W-:Y:S05]  /*5720*/  @!P4 BRA `(.L_x_94) ;  /* 0x000000000020c947 */ /* 0x000fea0003800000 */
[----:B------:R-:W-:Y:S04]  /*5730*/  ISETP.NE.U32.AND P3, PT, R144, RZ, PT ;  /* 0x000000ff9000720c */ /* 0x000fe80003f65070 */
[----:B------:R-:W-:Y:S11]  /*5740*/  ISETP.NE.AND.EX P3, PT, R145, RZ, PT, P3 ;  /* 0x000000ff9100720c */ /* 0x000ff60003f65330 */
[----:B------:R-:W-:Y:S02]  /*5750*/  @!UPT UIADD3 URZ, UPT, UPT, URZ, URZ, URZ ;  /* 0x000000fffffff290 */ /* 0x000fe4000fffe0ff */
[----:B------:R-:W1:Y:S01]  /*5760*/  @P3 LDC.64 R2, c[0x0][0x8a8] ;  /* 0x00022a00ff023b82 */ /* 0x000e620000000a00 */
[----:B------:R-:W-:Y:S04]  /*5770*/  @P3 IMAD R0, R146, UR36, RZ ;  /* 0x0000002492003c24 */ /* 0x000fe8000f8e02ff */
[----:B-1----:R-:W-:Y:S05]  /*5780*/  @P3 IMAD.WIDE R2, R0, 0x4, R2 ;  /* 0x0000000400023825 */ /* 0x002fea00078e0202 */
[----:B-----5:R1:W5:Y:S02]  /*5790*/  @P3 LDG.E R78, desc[UR46][R2.64] ;  /* 0x0000002e024e3981 */ /* 0x020364000c1e1900 */
[----:B-1----:R-:W2:Y:S02]  /*57a0*/  @!P3 LDC R78, c[0x0][0x8a0] ;  /* 0x00022800ff4ebb82 */ /* 0x002ea40000000800 */
.L_x_94:
[----:B-----5:R-:W-:Y:S01]  /*57b0*/  ISETP.NE.AND P4, PT, R82, RZ, PT ;  /* 0x000000ff5200720c */ /* 0x020fe20003f85270 */
[----:B------:R-:W-:Y:S01]  /*57c0*/  BSSY B1, `(.L_x_95) ;  /* 0x0000048000017945 */ /* 0x000fe20003800000 */
[----:B------:R-:W-:Y:S01]  /*57d0*/  SEL R7, RZ, 0xffffffff, P2 ;  /* 0xffffffffff077807 */ /* 0x000fe20001000000 */
[----:B------:R-:W-:Y:S01]  /*57e0*/  IMAD.MOV.U32 R117, RZ, RZ, 0x1 ;  /* 0x00000001ff757424 */ /* 0x000fe200078e00ff */
[----:B------:R-:W-:Y:S01]  /*57f0*/  LOP3.LUT P3, RZ, R151, 0xff, RZ, 0xc0, !PT ;  /* 0x000000ff97ff7812 */ /* 0x000fe2000786c0ff */
[----:B------:R-:W-:Y:S01]  /*5800*/  IMAD R80, R76, 0x80, R79 ;  /* 0x000000804c507824 */ /* 0x000fe200078e024f */
[----:B------:R-:W-:Y:S02]  /*5810*/  @P1 SEL R0, RZ, 0xffffffff, P4 ;  /* 0xffffffffff001807 */ /* 0x000fe40002000000 */
[----:B------:R-:W-:Y:S02]  /*5820*/  CS2R R98, SRZ ;  /* 0x0000000000627805 */ /* 0x000fe4000001ff00 */
[----:B------:R-:W-:Y:S02]  /*5830*/  LEA R3, R160, UR49, 0x3 ;  /* 0x00000031a0037c11 */ /* 0x000fe4000f8e18ff */
[----:B------:R-:W-:Y:S02]  /*5840*/  CS2R R96, SRZ ;  /* 0x0000000000607805 */ /* 0x000fe4000001ff00 */
[----:B------:R-:W-:Y:S02]  /*5850*/  @P0 SEL R0, R7, R0, !P3 ;  /* 0x0000000007000207 */ /* 0x000fe40005800000 */
[----:B------:R-:W-:Y:S02]  /*5860*/  CS2R R94, SRZ ;  /* 0x00000000005e7805 */ /* 0x000fe4000001ff00 */
[----:B------:R-:W-:Y:S02]  /*5870*/  LEA R116, R76, UR49, 0x3 ;  /* 0x000000314c747c11 */ /* 0x000fe4000f8e18ff */
[----:B------:R-:W-:Y:S02]  /*5880*/  CS2R R92, SRZ ;  /* 0x00000000005c7805 */ /* 0x000fe4000001ff00 */
[----:B------:R-:W-:Y:S02]  /*5890*/  @P1 LOP3.LUT R0, R0, 0x1, RZ, 0xc0, !PT ;  /* 0x0000000100001812 */ /* 0x000fe400078ec0ff */
[----:B------:R-:W-:Y:S02]  /*58a0*/  CS2R R90, SRZ ;  /* 0x00000000005a7805 */ /* 0x000fe4000001ff00 */
[----:B------:R-:W-:Y:S02]  /*58b0*/  SHF.L.U32 R5, R162, 0x1f, RZ ;  /* 0x0000001fa2057819 */ /* 0x000fe400000006ff */
[----:B------:R-:W-:Y:S02]  /*58c0*/  CS2R R88, SRZ ;  /* 0x0000000000587805 */ /* 0x000fe4000001ff00 */
[----:B------:R-:W-:Y:S02]  /*58d0*/  ISETP.NE.U32.OR P6, PT, R0, 0x1, !P1 ;  /* 0x000000010000780c */ /* 0x000fe40004fc5470 */
[----:B------:R-:W-:Y:S02]  /*58e0*/  CS2R R102, SRZ ;  /* 0x0000000000667805 */ /* 0x000fe4000001ff00 */
[----:B------:R-:W-:Y:S02]  /*58f0*/  PLOP3.LUT P2, PT, PT, PT, UP1, 0x80, 0x8 ;  /* 0x000000000008781c */ /* 0x000fe40003f4f018 */
[----:B------:R-:W-:Y:S02]  /*5900*/  CS2R R100, SRZ ;  /* 0x0000000000647805 */ /* 0x000fe4000001ff00 */
[----:B------:R-:W-:Y:S02]  /*5910*/  SEL R0, RZ, 0xffffffff, P4 ;  /* 0xffffffffff007807 */ /* 0x000fe40002000000 */
[----:B------:R-:W-:Y:S03]  /*5920*/  P2R R104, PR, RZ, 0x40 ;  /* 0x00000040ff687803 */ /* 0x000fe60000000000 */
[----:B------:R-:W-:Y:S04]  /*5930*/  @P6 SHF.L.U32 R2, R159, 0x1f, RZ ;  /* 0x0000001f9f026819 */ /* 0x000fe800000006ff */
[----:B------:R-:W-:Y:S01]  /*5940*/  @P2 SEL R0, R7, R0, !P3 ;  /* 0x0000000007002207 */ /* 0x000fe20005800000 */
[----:B------:R-:W1:Y:S03]  /*5950*/  @P6 SYNCS.PHASECHK.TRANS64.TRYWAIT P1, [R3+URZ+0xc0], R2 ;  /* 0x0000c002030065a7 */ /* 0x000e6600080211ff */
[----:B------:R-:W-:Y:S04]  /*5960*/  LOP3.LUT R0, R0, 0x1, RZ, 0xc0, !PT ;  /* 0x0000000100007812 */ /* 0x000fe800078ec0ff */
[----:B------:R-:W-:Y:S04]  /*5970*/  ISETP.NE.U32.AND P5, PT, R0, 0x1, PT ;  /* 0x000000010000780c */ /* 0x000fe80003fa5070 */
[----:B------:R-:W-:Y:S01]  /*5980*/  P2R R118, PR, RZ, 0x20 ;  /* 0x00000020ff767803 */ /* 0x000fe20000000000 */
[----:B------:R3:W4:Y:S01]  /*5990*/  SYNCS.PHASECHK.TRANS64.TRYWAIT P0, [R116+URZ+0x110], R5 ;  /* 0x00011005740075a7 */ /* 0x00072200080011ff */
[----:B-1----:R-:W-:Y:S01]  /*59a0*/  @P6 SEL R117, RZ, 0x1, !P1 ;  /* 0x00000001ff756807 */ /* 0x002fe20004800000 */
[----:B---3--:R-:W-:Y:S06]  /*59b0*/  @!P6 BRA `(.L_x_96) ;  /* 0x0000000000a0e947 */ /* 0x008fec0003800000 */
[----:B------:R-:W-:Y:S01]  /*59c0*/  @P5 IMAD R7, R160, 0x2000, R153 ;  /* 0x00002000a0075824 */ /* 0x000fe200078e0299 */
[----:B------:R-:W-:Y:S01]  /*59d0*/  ISETP.NE.AND P1, PT, R117, RZ, PT ;  /* 0x000000ff7500720c */ /* 0x000fe20003f25270 */
[----:B------:R-:W-:Y:S01]  /*59e0*/  BSSY B0, `(.L_x_97) ;  /* 0x0000011000007945 */ /* 0x000fe20003800000 */
[----:B------:R-:W-:Y:S01]  /*59f0*/  CS2R R102, SRZ ;  /* 0x0000000000667805 */ /* 0x000fe2000001ff00 */
[----:B------:R-:W-:Y:S01]  /*5a00*/  @P5 VIADD R2, R7, UR49 ;  /* 0x0000003107025c36 */ /* 0x000fe20008000000 */
[----:B------:R-:W-:Y:S02]  /*5a10*/  CS2R R100, SRZ ;  /* 0x0000000000647805 */ /* 0x000fe4000001ff00 */
[----:B------:R-:W-:Y:S02]  /*5a20*/  CS2R R90, SRZ ;  /* 0x00000000005a7805 */ /* 0x000fe4000001ff00 */
[----:B------:R-:W-:Y:S01]  /*5a30*/  CS2R R88, SRZ ;  /* 0x0000000000587805 */ /* 0x000fe2000001ff00 */
[--C-:B------:R-:W-:Y:S01]  /*5a40*/  @P5 IMAD.IADD R6, R165, 0x1, R2.reuse ;  /* 0x00000001a5065824 */ /* 0x100fe200078e0202 */
[----:B------:R-:W-:Y:S01]  /*5a50*/  CS2R R94, SRZ ;  /* 0x00000000005e7805 */ /* 0x000fe2000001ff00 */
[--C-:B------:R-:W-:Y:S01]  /*5a60*/  @P5 IMAD.IADD R4, R164, 0x1, R2.reuse ;  /* 0x00000001a4045824 */ /* 0x100fe200078e0202 */
[----:B------:R-:W-:Y:S01]  /*5a70*/  CS2R R92, SRZ ;  /* 0x00000000005c7805 */ /* 0x000fe2000001ff00 */
[----:B------:R-:W-:Y:S01]  /*5a80*/  @P5 IMAD R2, R163, 0x10, R2 ;  /* 0x00000010a3025824 */ /* 0x000fe200078e0202 */
[----:B------:R-:W-:Y:S02]  /*5a90*/  CS2R R98, SRZ ;  /* 0x0000000000627805 */ /* 0x000fe4000001ff00 */
[----:B------:R-:W-:Y:S01]  /*5aa0*/  CS2R R96, SRZ ;  /* 0x0000000000607805 */ /* 0x000fe2000001ff00 */
[----:B------:R-:W-:Y:S06]  /*5ab0*/  @P1 BRA `(.L_x_98) ;  /* 0x00000000000c1947 */ /* 0x000fec0003800000 */
[----:B------:R-:W-:Y:S04]  /*5ac0*/  SHF.L.U32 R0, R159, 0x1f, RZ ;  /* 0x0000001f9f007819 */ /* 0x000fe800000006ff */
[----:B------:R-:W1:Y:S02]  /*5ad0*/  SYNCS.PHASECHK.TRANS64.TRYWAIT P1, [R3+URZ+0xc0], R0 ;  /* 0x0000c000030075a7 */ /* 0x000e6400080211ff */
[----:B-1----:R-:W-:Y:S05]  /*5ae0*/  @!P1 BRA `(.L_x_99) ;  /* 0x0000003800149947 */ /* 0x002fea0003800000 */
.L_x_98:
[----:B------:R-:W-:Y:S05]  /*5af0*/  BSYNC B0 ;  /* 0x0000000000007941 */ /* 0x000fea0003800000 */
.L_x_97:
[----:B------:R-:W-:Y:S01]  /*5b00*/  ISETP.NE.AND P1, PT, R118, RZ, PT ;  /* 0x000000ff7600720c */ /* 0x000fe20003f25270 */
[----:B-1----:R-:W-:Y:S02]  /*5b10*/  VIADD R3, R3, 0xd0 ;  /* 0x000000d003037836 */ /* 0x002fe40000000000 */
[----:B------:R-:W-:Y:S02]  /*5b20*/  IMAD.U32 R0, RZ, RZ, UR37 ;  /* 0x00000025ff007e24 */ /* 0x000fe4000f8e00ff */
[----:B------:R-:W-:Y:S03]  /*5b30*/  VIADD R160, R160, 0x1 ;  /* 0x00000001a0a07836 */ /* 0x000fe60000000000 */
[----:B------:R-:W-:Y:S05]  /*5b40*/  PRMT R0, R0, 0x654, R3 ;  /* 0x0000065400007816 */ /* 0x000fea0000000003 */
[----:B------:R1:W3:Y:S04]  /*5b50*/  @P1 LDS.128 R100, [R7+UR49+0x200] ;  /* 0x0002003107641984 */ /* 0x0002e80008000c00 */
[----:B------:R1:W1:Y:S04]  /*5b60*/  @P1 LDS.128 R88, [R6+0x200] ;  /* 0x0002000006581984 */ /* 0x0002680000000c00 */
[----:B------:R1:W1:Y:S04]  /*5b70*/  @P1 LDS.128 R92, [R4+0x200] ;  /* 0x00020000045c1984 */ /* 0x0002680000000c00 */
[----:B------:R1:W1:Y:S01]  /*5b80*/  @P1 LDS.128 R96, [R2+0x200] ;  /* 0x0002000002601984 */ /* 0x0002620000000c00 */
[C---:B------:R-:W-:Y:S01]  /*5b90*/  ISETP.NE.AND P1, PT, R160.reuse, 0x2, PT ;  /* 0x00000002a000780c */ /* 0x040fe20003f25270 */
[----:B------:R-:W-:Y:S01]  /*5ba0*/  @!PT LDS RZ, [RZ] ;  /* 0x00000000fffff984 */ /* 0x000fe20000000800 */
[----:B------:R-:W-:Y:S01]  /*5bb0*/  @!PT LDS RZ, [RZ] ;  /* 0x00000000fffff984 */ /* 0x000fe20000000800 */
[----:B------:R-:W-:Y:S01]  /*5bc0*/  @!PT LDS RZ, [RZ] ;  /* 0x00000000fffff984 */ /* 0x000fe20000000800 */
[----:B------:R-:W-:Y:S01]  /*5bd0*/  @!PT LDS RZ, [RZ] ;  /* 0x00000000fffff984 */ /* 0x000fe20000000800 */
[----:B------:R5:W-:Y:S06]  /*5be0*/  MEMBAR.ALL.CTA ;  /* 0x0000000000007992 */ /* 0x000bec0000008000 */
[----:B-----5:R-:W5:Y:S01]  /*5bf0*/  FENCE.VIEW.ASYNC.S ;  /* 0x00000000000073c6 */ /* 0x020f620000000000 */
[----:B------:R-:W-:Y:S01]  /*5c00*/  SEL R160, R160, RZ, P1 ;  /* 0x000000ffa0a07207 */ /* 0x000fe20000800000 */
[----:B-----5:R5:W-:Y:S02]  /*5c10*/  SYNCS.ARRIVE.TRANS64.RED.A1T0 RZ, [R0+URZ], RZ ;  /* 0x000000ff00ff79a7 */ /* 0x020be400081004ff */
[----:B-----5:R-:W-:Y:S04]  /*5c20*/  SEL R0, RZ, 0x1, P1 ;  /* 0x00000001ff007807 */ /* 0x020fe80000800000 */
[----:B---3--:R-:W-:Y:S02]  /*5c30*/  LOP3.LUT R159, R159, R0, RZ, 0x3c, !PT ;  /* 0x000000009f9f7212 */ /* 0x008fe400078e3cff */
.L_x_96:
[----:B------:R-:W-:Y:S05]  /*5c40*/  BSYNC B1 ;  /* 0x0000000000017941 */ /* 0x000fea0003800000 */
.L_x_95:
[----:B------:R-:W-:Y:S04]  /*5c50*/  SHF.R.U32.HI R3, RZ, 0x15, R80 ;  /* 0x00000015ff037819 */ /* 0x000fe80000011650 */
[----:B------:R-:W-:Y:S01]  /*5c60*/  LOP3.LUT P1, RZ, R3, 0x3, R154, 0x48, !PT ;  /* 0x0000000303ff7812 */ /* 0x000fe2000782489a */
[----:B------:R-:W-:Y:S01]  /*5c70*/  @!UPT UIADD3 URZ, UPT, UPT, URZ, URZ, URZ ;  /* 0x000000fffffff290 */ /* 0x000fe2000fffe0ff */
[----:B----4-:R-:W-:Y:S11]  /*5c80*/  @P0 BRA `(.L_x_100) ;  /* 0x0000000000080947 */ /* 0x010ff60003800000 */
[----:B------:R-:W3:Y:S02]  /*5c90*/  SYNCS.PHASECHK.TRANS64.TRYWAIT P0, [R116+URZ+0x110], R5 ;  /* 0x00011005740075a7 */ /* 0x000ee400080011ff */
[----:B---3--:R-:W-:Y:S05]  /*5ca0*/  @!P0 BRA `(.L_x_101) ;  /* 0x0000003400b88947 */ /* 0x008fea0003800000 */
.L_x_100:
[----:B------:R-:W-:Y:S05]  /*5cb0*/  @!P1 BRA `(.L_x_102) ;  /* 0x0000000000409947 */ /* 0x000fea0003800000 */
[----:B------:R-:W3:Y:S01]  /*5cc0*/  LDCU.64 UR8, c[0x4][0x70] ;  /* 0x01000e00ff0877ac */ /* 0x000ee20008000a00 */
[----:B------:R-:W-:Y:S01]  /*5cd0*/  MOV R3, 0x0 ;  /* 0x0000000000037802 */ /* 0x000fe20000000f00 */
[----:B------:R-:W-:Y:S02]  /*5ce0*/  HFMA2 R12, -RZ, RZ, 0, 5.9604644775390625e-08 ;  /* 0x00000001ff0c7431 */ /* 0x000fe400000001ff */
[----:B------:R-:W-:Y:S02]  /*5cf0*/  IMAD.MOV.U32 R8, RZ, RZ, 0x192 ;  /* 0x00000192ff087424 */ /* 0x000fe400078e00ff */
[----:B------:R-:W-:Y:S01]  /*5d00*/  IMAD.MOV.U32 R13, RZ, RZ, RZ ;  /* 0x000000ffff0d7224 */ /* 0x000fe200078e00ff */
[----:B------:R-:W4:Y:S01]  /*5d10*/  LDCU.64 UR6, c[0x4][0x78] ;  /* 0x01000f00ff0677ac */ /* 0x000f220008000a00 */
[----:B-1----:R-:W1:Y:S01]  /*5d20*/  LDC.64 R2, c[0x4][R3] ;  /* 0x0100000003027b82 */ /* 0x002e620000000a00 */
[----:B------:R-:W5:Y:S01]  /*5d30*/  LDCU.64 UR4, c[0x4][0x10] ;  /* 0x01000200ff0477ac */ /* 0x000f620008000a00 */
[----:B---3--:R-:W-:Y:S01]  /*5d40*/  MOV R5, UR9 ;  /* 0x0000000900057c02 */ /* 0x008fe20008000f00 */
[----:B------:R-:W-:Y:S01]  /*5d50*/  IMAD.U32 R4, RZ, RZ, UR8 ;  /* 0x00000008ff047e24 */ /* 0x000fe2000f8e00ff */
[----:B----4-:R-:W-:Y:S01]  /*5d60*/  MOV R7, UR7 ;  /* 0x0000000700077c02 */ /* 0x010fe20008000f00 */
[----:B------:R-:W-:Y:S01]  /*5d70*/  IMAD.U32 R6, RZ, RZ, UR6 ;  /* 0x00000006ff067e24 */ /* 0x000fe2000f8e00ff */
[----:B-----5:R-:W-:Y:S01]  /*5d80*/  MOV R11, UR5 ;  /* 0x00000005000b7c02 */ /* 0x020fe20008000f00 */
[----:B------:R-:W-:Y:S02]  /*5d90*/  IMAD.U32 R10, RZ, RZ, UR4 ;  /* 0x00000004ff0a7e24 */ /* 0x000fe4000f8e00ff */
[----:B------:R-:W-:Y:S07]  /*5da0*/  LEPC R20, `(.L_x_102) ;  /* 0x000000001014794e */ /* 0x000fee0000000000 */
[----:B-12---:R-:W-:Y:S05]  /*5db0*/  CALL.ABS.NOINC R2 ;  /* 0x0000000002007343 */ /* 0x006fea0003c00000 */
.L_x_102:
[----:B------:R-:W-:Y:S01]  /*5dc0*/  SHF.L.U32 R83, R100, 0x10, RZ ;  /* 0x0000001064537819 */ /* 0x000fe200000006ff */
[----:B------:R-:W-:Y:S05]  /*5dd0*/  WARPSYNC.ALL ;  /* 0x0000000000007948 */ /* 0x000fea0003800000 */
[----:B------:R-:W-:Y:S01]  /*5de0*/  R2UR UR4, R80 ;  /* 0x00000000500472ca */ /* 0x000fe200000e0000 */
[----:B------:R-:W-:Y:S01]  /*5df0*/  BSSY.RECONVERGENT B0, `(.L_x_103) ;  /* 0x0000121000007945 */ /* 0x000fe20003800200 */
[----:B------:R-:W-:Y:S02]  /*5e00*/  ISETP.NE.AND P6, PT, R104, RZ, PT ;  /* 0x000000ff6800720c */ /* 0x000fe40003fc5270 */
[----:B------:R-:W-:Y:S02]  /*5e10*/  IADD3 R119, PT, PT, R153, UR49, RZ ;  /* 0x0000003199777c10 */ /* 0x000fe4000fffe0ff */
[----:B------:R-:W-:Y:S02]  /*5e20*/  SHF.L.U32 R124, R163, 0x4, RZ ;  /* 0x00000004a37c7819 */ /* 0x000fe400000006ff */
[-C--:B------:R-:W-:Y:S02]  /*5e30*/  IADD3 R172, PT, PT, R165, R119.reuse, RZ ;  /* 0x00000077a5ac7210 */ /* 0x080fe40007ffe0ff */
[----:B------:R-:W-:Y:S02]  /*5e40*/  IADD3 R171, PT, PT, R164, R119, RZ ;  /* 0x00000077a4ab7210 */ /* 0x000fe40007ffe0ff */
[----:B------:R-:W-:Y:S01]  /*5e50*/  IADD3 R170, PT, PT, R119, R124, RZ ;  /* 0x0000007c77aa7210 */ /* 0x000fe20007ffe0ff */
[----:B-1-3--:R-:W2:Y:S01]  /*5e60*/  LDTM.x64 R4, tmem[UR4] ;  /* 0x00000004000479ee */ /* 0x00aea20008340000 */
[C---:B------:R-:W-:Y:S02]  /*5e70*/  PRMT R81, R100.reuse, 0x8880, RZ ;  /* 0x0000888064517816 */ /* 0x040fe400000000ff */
[----:B------:R-:W-:Y:S02]  /*5e80*/  SHF.R.S32.HI R83, RZ, 0x18, R83 ;  /* 0x00000018ff537819 */ /* 0x000fe40000011453 */
[----:B------:R-:W-:Y:S02]  /*5e90*/  SHF.R.S32.HI R86, RZ, 0x18, R101 ;  /* 0x00000018ff567819 */ /* 0x000fe40000011465 */
[----:B------:R-:W-:Y:S02]  /*5ea0*/  SHF.L.U32 R84, R100, 0x8, RZ ;  /* 0x0000000864547819 */ /* 0x000fe400000006ff */
[----:B------:R-:W-:Y:S02]  /*5eb0*/  SHF.L.U32 R85, R101, 0x8, RZ ;  /* 0x0000000865557819 */ /* 0x000fe400000006ff */
[----:B------:R-:W-:Y:S02]  /*5ec0*/  SHF.R.S32.HI R84, RZ, 0x18, R84 ;  /* 0x00000018ff547819 */ /* 0x000fe40000011454 */
[----:B------:R-:W-:Y:S02]  /*5ed0*/  SHF.R.S32.HI R85, RZ, 0x18, R85 ;  /* 0x00000018ff557819 */ /* 0x000fe40000011455 */
[----:B------:R-:W-:Y:S02]  /*5ee0*/  SHF.L.U32 R87, R98, 0x8, RZ ;  /* 0x0000000862577819 */ /* 0x000fe400000006ff */
[----:B------:R-:W-:Y:S02]  /*5ef0*/  ISETP.NE.AND P0, PT, R167, RZ, PT ;  /* 0x000000ffa700720c */ /* 0x000fe40003f05270 */
[----:B------:R-:W-:Y:S02]  /*5f00*/  SHF.R.S32.HI R87, RZ, 0x18, R87 ;  /* 0x00000018ff577819 */ /* 0x000fe40000011457 */
[----:B------:R-:W-:Y:S02]  /*5f10*/  LEA R125, R160, UR49, 0x3 ;  /* 0x00000031a07d7c11 */ /* 0x000fe4000f8e18ff */
[----:B------:R-:W-:Y:S01]  /*5f20*/  @P6 SHF.L.U32 R126, R159, 0x1f, RZ ;  /* 0x0000001f9f7e6819 */ /* 0x000fe200000006ff */
[C---:B--2---:R-:W-:Y:S02]  /*5f30*/  IMAD R0, R78.reuse, R4, RZ ;  /* 0x000000044e007224 */ /* 0x044fe400078e02ff */
[C---:B------:R-:W-:Y:S02]  /*5f40*/  IMAD R2, R78.reuse, R5, RZ ;  /* 0x000000054e027224 */ /* 0x040fe400078e02ff */
[----:B------:R-:W-:Y:S02]  /*5f50*/  IMAD R3, R78, R6, RZ ;  /* 0x000000064e037224 */ /* 0x000fe400078e02ff */
[-C--:B------:R-:W-:Y:S01]  /*5f60*/  IMAD R0, R81, R82.reuse, R0 ;  /* 0x0000005251007224 */ /* 0x080fe200078e0200 */
[----:B------:R-:W-:Y:S01]  /*5f70*/  SHF.R.S32.HI R81, RZ, 0x18, R100 ;  /* 0x00000018ff517819 */ /* 0x000fe20000011464 */
[-C--:B------:R-:W-:Y:S01]  /*5f80*/  IMAD R2, R83, R82.reuse, R2 ;  /* 0x0000005253027224 */ /* 0x080fe200078e0202 */
[C---:B------:R-:W-:Y:S01]  /*5f90*/  PRMT R83, R101.reuse, 0x8880, RZ ;  /* 0x0000888065537816 */ /* 0x040fe200000000ff */
[----:B------:R-:W-:Y:S01]  /*5fa0*/  IMAD R3, R84, R82, R3 ;  /* 0x0000005254037224 */ /* 0x000fe200078e0203 */
[----:B------:R-:W-:Y:S01]  /*5fb0*/  SHF.L.U32 R84, R101, 0x10, RZ ;  /* 0x0000001065547819 */ /* 0x000fe200000006ff */
[C---:B------:R-:W-:Y:S02]  /*5fc0*/  IMAD R7, R78.reuse, R7, RZ ;  /* 0x000000074e077224 */ /* 0x040fe400078e02ff */
[C---:B------:R-:W-:Y:S01]  /*5fd0*/  IMAD R4, R78.reuse, R8, RZ ;  /* 0x000000084e047224 */ /* 0x040fe200078e02ff */
[----:B------:R-:W-:Y:S01]  /*5fe0*/  SHF.R.S32.HI R84, RZ, 0x18, R84 ;  /* 0x00000018ff547819 */ /* 0x000fe20000011454 */
[----:B------:R-:W-:Y:S02]  /*5ff0*/  IMAD R5, R78, R9, RZ ;  /* 0x000000094e057224 */ /* 0x000fe400078e02ff */
[----:B------:R-:W-:Y:S01]  /*6000*/  IMAD R7, R81, R82, R7 ;  /* 0x0000005251077224 */ /* 0x000fe200078e0207 */
[----:B------:R-:W-:Y:S01]  /*6010*/  PRMT R81, R102, 0x8880, RZ ;  /* 0x0000888066517816 */ /* 0x000fe200000000ff */
[----:B------:R-:W-:Y:S02]  /*6020*/  IMAD R6, R78, R10, RZ ;  /* 0x0000000a4e067224 */ /* 0x000fe400078e02ff */
[-C--:B------:R-:W-:Y:S01]  /*6030*/  IMAD R4, R83, R82.reuse, R4 ;  /* 0x0000005253047224 */ /* 0x080fe200078e0204 */
[----:B------:R-:W-:Y:S01]  /*6040*/  I2IP.S8.S32.SAT R105, R7, R3, RZ ;  /* 0x0000000307697239 */ /* 0x000fe200000014ff */
[----:B------:R-:W-:Y:S01]  /*6050*/  IMAD R5, R84, R82, R5 ;  /* 0x0000005254057224 */ /* 0x000fe200078e0205 */
[----:B------:R-:W-:Y:S01]  /*6060*/  SHF.L.U32 R83, R102, 0x10, RZ ;  /* 0x0000001066537819 */ /* 0x000fe200000006ff */
[----:B------:R-:W-:Y:S01]  /*6070*/  IMAD R11, R78, R11, RZ ;  /* 0x0000000b4e0b7224 */ /* 0x000fe200078e02ff */
[----:B------:R-:W-:Y:S01]  /*6080*/  I2IP.S8.S32.SAT R104, R2, R0, R105 ;  /* 0x0000000002687239 */ /* 0x000fe20000001469 */
[----:B------:R-:W-:Y:S01]  /*6090*/  IMAD R6, R85, R82, R6 ;  /* 0x0000005255067224 */ /* 0x000fe200078e0206 */
[----:B------:R-:W-:Y:S01]  /*60a0*/  SHF.R.S32.HI R83, RZ, 0x18, R83 ;  /* 0x00000018ff537819 */ /* 0x000fe20000011453 */
[----:B------:R-:W-:Y:S01]  /*60b0*/  IMAD R8, R78, R12, RZ ;  /* 0x0000000c4e087224 */ /* 0x000fe200078e02ff */
[----:B------:R-:W-:Y:S01]  /*60c0*/  SHF.L.U32 R85, R102, 0x8, RZ ;  /* 0x0000000866557819 */ /* 0x000fe200000006ff */
[----:B------:R-:W-:Y:S02]  /*60d0*/  IMAD R9, R78, R13, RZ ;  /* 0x0000000d4e097224 */ /* 0x000fe400078e02ff */
[----:B------:R-:W-:Y:S01]  /*60e0*/  IMAD R11, R86, R82, R11 ;  /* 0x00000052560b7224 */ /* 0x000fe200078e020b */
[----:B------:R-:W-:Y:S01]  /*60f0*/  SHF.R.S32.HI R85, RZ, 0x18, R85 ;  /* 0x00000018ff557819 */ /* 0x000fe20000011455 */
[C---:B------:R-:W-:Y:S01]  /*6100*/  IMAD R10, R78.reuse, R14, RZ ;  /* 0x0000000e4e0a7224 */ /* 0x040fe200078e02ff */
[----:B------:R-:W-:Y:S01]  /*6110*/  SHF.R.S32.HI R86, RZ, 0x18, R103 ;  /* 0x00000018ff567819 */ /* 0x000fe20000011467 */
[----:B------:R-:W-:Y:S01]  /*6120*/  IMAD R8, R81, R82, R8 ;  /* 0x0000005251087224 */ /* 0x000fe200078e0208 */
[----:B------:R-:W-:Y:S01]  /*6130*/  I2IP.S8.S32.SAT R106, R11, R6, RZ ;  /* 0x000000060b6a7239 */ /* 0x000fe200000014ff */
[----:B------:R-:W-:Y:S01]  /*6140*/  IMAD R9, R83, R82, R9 ;  /* 0x0000005253097224 */ /* 0x000fe200078e0209 */
[C---:B------:R-:W-:Y:S01]  /*6150*/  PRMT R83, R103.reuse, 0x8880, RZ ;  /* 0x0000888067537816 */ /* 0x040fe200000000ff */
[----:B------:R-:W-:Y:S01]  /*6160*/  IMAD.U32 R84, R103, 0x10000, RZ ;  /* 0x0001000067547824 */ /* 0x000fe200078e00ff */
[----:B------:R-:W-:Y:S01]  /*6170*/  I2IP.S8.S32.SAT R105, R5, R4, R106 ;  /* 0x0000000405697239 */ /* 0x000fe2000000146a */
[C---:B------:R-:W-:Y:S01]  /*6180*/  IMAD R15, R78.reuse, R15, RZ ;  /* 0x0000000f4e0f7224 */ /* 0x040fe200078e02ff */
[----:B------:R-:W-:Y:S01]  /*6190*/  SHF.R.S32.HI R81, RZ, 0x18, R102 ;  /* 0x00000018ff517819 */ /* 0x000fe20000011466 */
[----:B------:R-:W-:Y:S01]  /*61a0*/  IMAD R10, R85, R82, R10 ;  /* 0x00000052550a7224 */ /* 0x000fe200078e020a */
[----:B------:R-:W-:Y:S01]  /*61b0*/  SHF.R.S32.HI R84, RZ, 0x18, R84 ;  /* 0x00000018ff547819 */ /* 0x000fe20000011454 */
[C---:B------:R-:W-:Y:S01]  /*61c0*/  IMAD R12, R78.reuse, R16, RZ ;  /* 0x000000104e0c7224 */ /* 0x040fe200078e02ff */
[----:B------:R-:W-:Y:S01]  /*61d0*/  SHF.L.U32 R85, R103, 0x8, RZ ;  /* 0x0000000867557819 */ /* 0x000fe200000006ff */
[----:B------:R-:W-:Y:S02]  /*61e0*/  IMAD R13, R78, R17, RZ ;  /* 0x000000114e0d7224 */ /* 0x000fe400078e02ff */
[----:B------:R-:W-:Y:S01]  /*61f0*/  IMAD R15, R81, R82, R15 ;  /* 0x00000052510f7224 */ /* 0x000fe200078e020f */
[----:B------:R-:W-:Y:S01]  /*6200*/  PRMT R81, R88, 0x8880, RZ ;  /* 0x0000888058517816 */ /* 0x000fe200000000ff */
[----:B------:R-:W-:Y:S01]  /*6210*/  IMAD R14, R78, R18, RZ ;  /* 0x000000124e0e7224 */ /* 0x000fe200078e02ff */
[----:B------:R-:W-:Y:S01]  /*6220*/  SHF.R.S32.HI R85, RZ, 0x18, R85 ;  /* 0x00000018ff557819 */ /* 0x000fe20000011455 */
[----:B------:R-:W-:Y:S01]  /*6230*/  IMAD R12, R83, R82, R12 ;  /* 0x00000052530c7224 */ /* 0x000fe200078e020c */
[----:B------:R-:W-:Y:S01]  /*6240*/  I2IP.S8.S32.SAT R106, R15, R10, RZ ;  /* 0x0000000a0f6a7239 */ /* 0x000fe200000014ff */
[----:B------:R-:W-:Y:S01]  /*6250*/  IMAD R13, R84, R82, R13 ;  /* 0x00000052540d7224 */ /* 0x000fe200078e020d */
[----:B------:R-:W-:Y:S01]  /*6260*/  SHF.L.U32 R83, R88, 0x10, RZ ;  /* 0x0000001058537819 */ /* 0x000fe200000006ff */
[C---:B------:R-:W-:Y:S01]  /*6270*/  IMAD R19, R78.reuse, R19, RZ ;  /* 0x000000134e137224 */ /* 0x040fe200078e02ff */
[----:B------:R-:W-:Y:S01]  /*6280*/  I2IP.S8.S32.SAT R106, R9, R8, R106 ;  /* 0x00000008096a7239 */ /* 0x000fe2000000146a */
[----:B------:R-:W-:Y:S01]  /*6290*/  IMAD R14, R85, R82, R14 ;  /* 0x00000052550e7224 */ /* 0x000fe200078e020e */
[----:B------:R-:W-:Y:S01]  /*62a0*/  SHF.R.S32.HI R83, RZ, 0x18, R83 ;  /* 0x00000018ff537819 */ /* 0x000fe20000011453 */
[C---:B------:R-:W-:Y:S01]  /*62b0*/  IMAD R16, R78.reuse, R20, RZ ;  /* 0x000000144e107224 */ /* 0x040fe200078e02ff */
[----:B------:R-:W-:Y:S01]  /*62c0*/  SHF.L.U32 R84, R89, 0x10, RZ ;  /* 0x0000001059547819 */ /* 0x000fe200000006ff */
[----:B------:R-:W-:Y:S01]  /*62d0*/  IMAD R17, R78, R21, RZ ;  /* 0x000000154e117224 */ /* 0x000fe200078e02ff */
[----:B------:R-:W-:Y:S01]  /*62e0*/  SHF.L.U32 R85, R88, 0x8, RZ ;  /* 0x0000000858557819 */ /* 0x000fe200000006ff */
[----:B------:R-:W-:Y:S01]  /*62f0*/  IMAD R19, R86, R82, R19 ;  /* 0x0000005256137224 */ /* 0x000fe200078e0213 */
[----:B------:R-:W-:Y:S01]  /*6300*/  SHF.R.S32.HI R84, RZ, 0x18, R84 ;  /* 0x00000018ff547819 */ /* 0x000fe20000011454 */
[C---:B------:R-:W-:Y:S01]  /*6310*/  IMAD R18, R78.reuse, R22, RZ ;  /* 0x000000164e127224 */ /* 0x040fe200078e02ff */
[----:B------:R-:W-:Y:S01]  /*6320*/  SHF.R.S32.HI R85, RZ, 0x18, R85 ;  /* 0x00000018ff557819 */ /* 0x000fe20000011455 */
[----:B------:R-:W-:Y:S01]  /*6330*/  IMAD R16, R81, R82, R16 ;  /* 0x0000005251107224 */ /* 0x000fe200078e0210 */
[----:B------:R-:W-:Y:S01]  /*6340*/  I2IP.S8.S32.SAT R107, R19, R14, RZ ;  /* 0x0000000e136b7239 */ /* 0x000fe200000014ff */
[-C--:B------:R-:W-:Y:S01]  /*6350*/  IMAD R17, R83, R82.reuse, R17 ;  /* 0x0000005253117224 */ /* 0x080fe200078e0211 */
[----:B------:R-:W-:Y:S01]  /*6360*/  PRMT R83, R89, 0x8880, RZ ;  /* 0x0000888059537816 */ /* 0x000fe200000000ff */
[C---:B------:R-:W-:Y:S01]  /*6370*/  IMAD R23, R78.reuse, R23, RZ ;  /* 0x000000174e177224 */ /* 0x040fe200078e02ff */
[----:B------:R-:W-:Y:S01]  /*6380*/  SHF.R.S32.HI R81, RZ, 0x18, R88 ;  /* 0x00000018ff517819 */ /* 0x000fe20000011458 */
[----:B------:R-:W-:Y:S01]  /*6390*/  IMAD R18, R85, R82, R18 ;  /* 0x0000005255127224 */ /* 0x000fe200078e0212 */
[----:B------:R-:W-:Y:S01]  /*63a0*/  SHF.L.U32 R85, R89, 0x8, RZ ;  /* 0x0000000859557819 */ /* 0x000fe200000006ff */
[C---:B------:R-:W-:Y:S01]  /*63b0*/  IMAD R20, R78.reuse, R24, RZ ;  /* 0x000000184e147224 */ /* 0x040fe200078e02ff */
[----:B------:R-:W-:Y:S01]  /*63c0*/  I2IP.S8.S32.SAT R107, R13, R12, R107 ;  /* 0x0000000c0d6b7239 */ /* 0x000fe2000000146b */
[----:B------:R-:W-:Y:S01]  /*63d0*/  IMAD R21, R78, R25, RZ ;  /* 0x000000194e157224 */ /* 0x000fe200078e02ff */
[----:B------:R-:W-:Y:S01]  /*63e0*/  SHF.R.S32.HI R85, RZ, 0x18, R85 ;  /* 0x00000018ff557819 */ /* 0x000fe20000011455 */
[----:B------:R-:W-:Y:S01]  /*63f0*/  IMAD R23, R81, R82, R23 ;  /* 0x0000005251177224 */ /* 0x000fe200078e0217 */
[----:B------:R-:W-:Y:S01]  /*6400*/  PRMT R81, R90, 0x8880, RZ ;  /* 0x000088805a517816 */ /* 0x000fe200000000ff */
[----:B------:R-:W-:Y:S01]  /*6410*/  IMAD R22, R78, R26, RZ ;  /* 0x0000001a4e167224 */ /* 0x000fe200078e02ff */
[----:B------:R1:W-:Y:S01]  /*6420*/  STS.128 [R153+UR49+0x4200], R104 ;  /* 0x0042006899007988 */ /* 0x0003e20008000c31 */
[----:B------:R-:W-:Y:S01]  /*6430*/  IMAD R20, R83, R82, R20 ;  /* 0x0000005253147224 */ /* 0x000fe200078e0214 */
[----:B------:R-:W-:Y:S01]  /*6440*/  I2IP.S8.S32.SAT R108, R23, R18, RZ ;  /* 0x00000012176c7239 */ /* 0x000fe200000014ff */
[----:B------:R-:W-:Y:S01]  /*6450*/  IMAD R21, R84, R82, R21 ;  /* 0x0000005254157224 */ /* 0x000fe200078e0215 */
[----:B------:R-:W-:Y:S01]  /*6460*/  SHF.R.S32.HI R86, RZ, 0x18, R89 ;  /* 0x00000018ff567819 */ /* 0x000fe20000011459 */
[----:B------:R-:W-:Y:S01]  /*6470*/  IMAD.U32 R83, R90, 0x10000, RZ ;  /* 0x000100005a537824 */ /* 0x000fe200078e00ff */
[----:B------:R-:W-:Y:S01]  /*6480*/  I2IP.S8.S32.SAT R108, R17, R16, R108 ;  /* 0x00000010116c7239 */ /* 0x000fe2000000146c */
[----:B------:R-:W-:Y:S01]  /*6490*/  IMAD R27, R78, R27, RZ ;  /* 0x0000001b4e1b7224 */ /* 0x000fe200078e02ff */
[----:B------:R-:W-:Y:S01]  /*64a0*/  SHF.L.U32 R84, R91, 0x10, RZ ;  /* 0x000000105b547819 */ /* 0x000fe200000006ff */
[----:B------:R-:W-:Y:S01]  /*64b0*/  IMAD R22, R85, R82, R22 ;  /* 0x0000005255167224 */ /* 0x000fe200078e0216 */
[----:B------:R-:W-:Y:S01]  /*64c0*/  SHF.L.U32 R85, R90, 0x8, RZ ;  /* 0x000000085a557819 */ /* 0x000fe200000006ff */
[C---:B------:R-:W-:Y:S01]  /*64d0*/  IMAD R24, R78.reuse, R28, RZ ;  /* 0x0000001c4e187224 */ /* 0x040fe200078e02ff */
[----:B------:R-:W-:Y:S01]  /*64e0*/  SHF.R.S32.HI R83, RZ, 0x18, R83 ;  /* 0x00000018ff537819 */ /* 0x000fe20000011453 */
[----:B------:R-:W-:Y:S01]  /*64f0*/  IMAD R25, R78, R29, RZ ;  /* 0x0000001d4e197224 */ /* 0x000fe200078e02ff */
[----:B------:R-:W-:Y:S01]  /*6500*/  SHF.R.S32.HI R84, RZ, 0x18, R84 ;  /* 0x00000018ff547819 */ /* 0x000fe20000011454 */
[----:B------:R-:W-:Y:S01]  /*6510*/  IMAD R27, R86, R82, R27 ;  /* 0x00000052561b7224 */ /* 0x000fe200078e021b */
[----:B------:R-:W-:Y:S01]  /*6520*/  SHF.R.S32.HI R85, RZ, 0x18, R85 ;  /* 0x00000018ff557819 */ /* 0x000fe20000011455 */
[C---:B------:R-:W-:Y:S01]  /*6530*/  IMAD R26, R78.reuse, R30, RZ ;  /* 0x0000001e4e1a7224 */ /* 0x040fe200078e02ff */
[----:B------:R-:W-:Y:S01]  /*6540*/  SHF.R.S32.HI R86, RZ, 0x18, R91 ;  /* 0x00000018ff567819 */ /* 0x000fe2000001145b */
[----:B------:R-:W-:Y:S01]  /*6550*/  IMAD R24, R81, R82, R24 ;  /* 0x0000005251187224 */ /* 0x000fe200078e0218 */
[----:B------:R-:W-:Y:S01]  /*6560*/  I2IP.S8.S32.SAT R109, R27, R22, RZ ;  /* 0x000000161b6d7239 */ /* 0x000fe200000014ff */
[----:B------:R-:W-:Y:S01]  /*6570*/  IMAD R25, R83, R82, R25 ;  /* 0x0000005253197224 */ /* 0x000fe200078e0219 */
[----:B------:R-:W-:Y:S01]  /*6580*/  SHF.R.S32.HI R81, RZ, 0x18, R90 ;  /* 0x00000018ff517819 */ /* 0x000fe2000001145a */
[C---:B------:R-:W-:Y:S01]  /*6590*/  IMAD R31, R78.reuse, R31, RZ ;  /* 0x0000001f4e1f7224 */ /* 0x040fe200078e02ff */
[----:B------:R-:W-:Y:S01]  /*65a0*/  I2IP.S8.S32.SAT R109, R21, R20, R109 ;  /* 0x00000014156d7239 */ /* 0x000fe2000000146d */
[----:B------:R-:W-:Y:S01]  /*65b0*/  IMAD R26, R85, R82, R26 ;  /* 0x00000052551a7224 */ /* 0x000fe200078e021a */
[C---:B------:R-:W-:Y:S01]  /*65c0*/  PRMT R83, R91.reuse, 0x8880, RZ ;  /* 0x000088805b537816 */ /* 0x040fe200000000ff */
[C---:B------:R-:W-:Y:S01]  /*65d0*/  IMAD R28, R78.reuse, R32, RZ ;  /* 0x000000204e1c7224 */ /* 0x040fe200078e02ff */
[----:B------:R-:W-:Y:S01]  /*65e0*/  SHF.L.U32 R85, R91, 0x8, RZ ;  /* 0x000000085b557819 */ /* 0x000fe200000006ff */
[C---:B------:R-:W-:Y:S02]  /*65f0*/  IMAD R29, R78.reuse, R33, RZ ;  /* 0x000000214e1d7224 */ /* 0x040fe400078e02ff */
[----:B------:R-:W-:Y:S01]  /*6600*/  IMAD R31, R81, R82, R31 ;  /* 0x00000052511f7224 */ /* 0x000fe200078e021f */
[----:B------:R-:W-:Y:S01]  /*6610*/  SHF.R.S32.HI R85, RZ, 0x18, R85 ;  /* 0x00000018ff557819 */ /* 0x000fe20000011455 */
[----:B------:R-:W-:Y:S01]  /*6620*/  IMAD R30, R78, R34, RZ ;  /* 0x000000224e1e7224 */ /* 0x000fe200078e02ff */
[----:B------:R-:W-:Y:S01]  /*6630*/  PRMT R81, R92, 0x8880, RZ ;  /* 0x000088805c517816 */ /* 0x000fe200000000ff */
[----:B------:R-:W-:Y:S01]  /*6640*/  IMAD R28, R83, R82, R28 ;  /* 0x00000052531c7224 */ /* 0x000fe200078e021c */
[----:B------:R-:W-:Y:S01]  /*6650*/  I2IP.S8.S32.SAT R110, R31, R26, RZ ;  /* 0x0000001a1f6e7239 */ /* 0x000fe200000014ff */
[----:B------:R-:W-:Y:S01]  /*6660*/  IMAD R29, R84, R82, R29 ;  /* 0x00000052541d7224 */ /* 0x000fe200078e021d */
[----:B------:R-:W-:Y:S01]  /*6670*/  SHF.L.U32 R83, R92, 0x10, RZ ;  /* 0x000000105c537819 */ /* 0x000fe200000006ff */
[----:B------:R-:W-:Y:S01]  /*6680*/  IMAD R35, R78, R35, RZ ;  /* 0x000000234e237224 */ /* 0x000fe200078e02ff */
[----:B------:R-:W-:Y:S01]  /*6690*/  I2IP.S8.S32.SAT R110, R25, R24, R110 ;  /* 0x00000018196e7239 */ /* 0x000fe2000000146e */
[----:B------:R-:W-:Y:S01]  /*66a0*/  IMAD R30, R85, R82, R30 ;  /* 0x00000052551e7224 */ /* 0x000fe200078e021e */
[----:B------:R-:W-:Y:S01]  /*66b0*/  SHF.L.U32 R85, R92, 0x8, RZ ;  /* 0x000000085c557819 */ /* 0x000fe200000006ff */
[C---:B------:R-:W-:Y:S01]  /*66c0*/  IMAD R32, R78.reuse, R36, RZ ;  /* 0x000000244e207224 */ /* 0x040fe200078e02ff */
[----:B------:R-:W-:Y:S01]  /*66d0*/  SHF.R.S32.HI R83, RZ, 0x18, R83 ;  /* 0x00000018ff537819 */ /* 0x000fe20000011453 */
[----:B------:R-:W-:Y:S01]  /*66e0*/  IMAD R33, R78, R37, RZ ;  /* 0x000000254e217224 */ /* 0x000fe200078e02ff */
[----:B------:R-:W-:Y:S01]  /*66f0*/  SHF.R.S32.HI R85, RZ, 0x18, R85 ;  /* 0x00000018ff557819 */ /* 0x000fe20000011455 */
[----:B------:R-:W-:Y:S01]  /*6700*/  IMAD R35, R86, R82, R35 ;  /* 0x0000005256237224 */ /* 0x000fe200078e0223 */
[----:B------:R-:W-:Y:S01]  /*6710*/  PRMT R84, R93, 0x8880, RZ ;  /* 0x000088805d547816 */ /* 0x000fe200000000ff */
[----:B------:R-:W-:Y:S01]  /*6720*/  IMAD R34, R78, R38, RZ ;  /* 0x000000264e227224 */ /* 0x000fe200078e02ff */
[----:B------:R-:W-:Y:S01]  /*6730*/  SHF.L.U32 R86, R96, 0x10, RZ ;  /* 0x0000001060567819 */ /* 0x000fe200000006ff */
[----:B------:R-:W-:Y:S01]  /*6740*/  IMAD R32, R81, R82, R32 ;  /* 0x0000005251207224 */ /* 0x000fe200078e0220 */
[----:B------:R-:W-:Y:S01]  /*6750*/  SHF.R.S32.HI R81, RZ, 0x18, R92 ;  /* 0x00000018ff517819 */ /* 0x000fe2000001145c */
[C---:B------:R-:W-:Y:S01]  /*6760*/  IMAD R39, R78.reuse, R39, RZ ;  /* 0x000000274e277224 */ /* 0x040fe200078e02ff */
[----:B------:R-:W-:Y:S01]  /*6770*/  I2IP.S8.S32.SAT R111, R35, R30, RZ ;  /* 0x0000001e236f7239 */ /* 0x000fe200000014ff */
[-C--:B------:R-:W-:Y:S02]  /*6780*/  IMAD R33, R83, R82.reuse, R33 ;  /* 0x0000005253217224 */ /* 0x080fe400078e0221 */
[----:B------:R-:W-:Y:S01]  /*6790*/  IMAD R34, R85, R82, R34 ;  /* 0x0000005255227224 */ /* 0x000fe200078e0222 */
[----:B------:R-:W-:Y:S01]  /*67a0*/  I2IP.S8.S32.SAT R111, R29, R28, R111 ;  /* 0x0000001c1d6f7239 */ /* 0x000fe2000000146f */
[C---:B------:R-:W-:Y:S01]  /*67b0*/  IMAD.U32 R83, R93.reuse, 0x10000, RZ ;  /* 0x000100005d537824 */ /* 0x040fe200078e00ff */
[----:B------:R-:W-:Y:S01]  /*67c0*/  SHF.L.U32 R85, R93, 0x8, RZ ;  /* 0x000000085d557819 */ /* 0x000fe200000006ff */
[----:B------:R-:W-:Y:S01]  /*67d0*/  IMAD R39, R81, R82, R39 ;  /* 0x0000005251277224 */ /* 0x000fe200078e0227 */
[----:B------:R-:W-:Y:S01]  /*67e0*/  MOV R81, R84 ;  /* 0x0000005400517202 */ /* 0x000fe20000000f00 */
[C---:B------:R-:W-:Y:S01]  /*67f0*/  IMAD R36, R78.reuse, R40, RZ ;  /* 0x000000284e247224 */ /* 0x040fe200078e02ff */
[----:B------:R-:W-:Y:S01]  /*6800*/  SHF.R.S32.HI R83, RZ, 0x18, R83 ;  /* 0x00000018ff537819 */ /* 0x000fe20000011453 */
[C---:B------:R-:W-:Y:S01]  /*6810*/  IMAD R37, R78.reuse, R41, RZ ;  /* 0x000000294e257224 */ /* 0x040fe200078e02ff */
[----:B------:R-:W-:Y:S01]  /*6820*/  SHF.R.S32.HI R85, RZ, 0x18, R85 ;  /* 0x00000018ff557819 */ /* 0x000fe20000011455 */
[C---:B------:R-:W-:Y:S01]  /*6830*/  IMAD R38, R78.reuse, R42, RZ ;  /* 0x0000002a4e267224 */ /* 0x040fe200078e02ff */
[----:B------:R1:W-:Y:S01]  /*6840*/  STS.128 [R172+0x4200], R108 ;  /* 0x0042006cac007388 */ /* 0x0003e20000000c00 */
[----:B------:R-:W-:Y:S01]  /*6850*/  IMAD R36, R81, R82, R36 ;  /* 0x0000005251247224 */ /* 0x000fe200078e0224 */
[----:B------:R-:W-:Y:S01]  /*6860*/  I2IP.S8.S32.SAT R112, R39, R34, RZ ;  /* 0x0000002227707239 */ /* 0x000fe200000014ff */
[-C--:B------:R-:W-:Y:S01]  /*6870*/  IMAD R37, R83, R82.reuse, R37 ;  /* 0x0000005253257224 */ /* 0x080fe200078e0225 */
[----:B------:R-:W-:Y:S01]  /*6880*/  SHF.R.S32.HI R84, RZ, 0x18, R93 ;  /* 0x00000018ff547819 */ /* 0x000fe2000001145d */
[----:B------:R-:W-:Y:S01]  /*6890*/  IMAD R43, R78, R43, RZ ;  /* 0x0000002b4e2b7224 */ /* 0x000fe200078e02ff */
[C---:B------:R-:W-:Y:S01]  /*68a0*/  SHF.L.U32 R83, R94.reuse, 0x10, RZ ;  /* 0x000000105e537819 */ /* 0x040fe200000006ff */
[----:B------:R-:W-:Y:S01]  /*68b0*/  IMAD R38, R85, R82, R38 ;  /* 0x0000005255267224 */ /* 0x000fe200078e0226 */
[----:B------:R-:W-:Y:S01]  /*68c0*/  PRMT R81, R94, 0x8880, RZ ;  /* 0x000088805e517816 */ /* 0x000fe200000000ff */
[----:B------:R-:W-:Y:S01]  /*68d0*/  IMAD R40, R78, R44, RZ ;  /* 0x0000002c4e287224 */ /* 0x000fe200078e02ff */
[----:B------:R-:W-:Y:S01]  /*68e0*/  SHF.L.U32 R85, R94, 0x8, RZ ;  /* 0x000000085e557819 */ /* 0x000fe200000006ff */
[----:B------:R-:W-:Y:S01]  /*68f0*/  IMAD R41, R78, R45, RZ ;  /* 0x0000002d4e297224 */ /* 0x000fe200078e02ff */
[----:B------:R-:W-:Y:S01]  /*6900*/  SHF.R.S32.HI R83, RZ, 0x18, R83 ;  /* 0x00000018ff537819 */ /* 0x000fe20000011453 */
[----:B------:R-:W-:Y:S01]  /*6910*/  IMAD R43, R84, R82, R43 ;  /* 0x00000052542b7224 */ /* 0x000fe200078e022b */
[----:B------:R-:W-:Y:S01]  /*6920*/  SHF.R.S32.HI R85, RZ, 0x18, R85 ;  /* 0x00000018ff557819 */ /* 0x000fe20000011455 */
[C---:B------:R-:W-:Y:S01]  /*6930*/  IMAD R42, R78.reuse, R46, RZ ;  /* 0x0000002e4e2a7224 */ /* 0x040fe200078e02ff */
[----:B------:R-:W-:Y:S01]  /*6940*/  I2IP.S8.S32.SAT R112, R33, R32, R112 ;  /* 0x0000002021707239 */ /* 0x000fe20000001470 */
[----:B------:R-:W-:Y:S01]  /*6950*/  IMAD R40, R81, R82, R40 ;  /* 0x0000005251287224 */ /* 0x000fe200078e0228 */
[----:B------:R-:W-:Y:S01]  /*6960*/  SHF.R.S32.HI R84, RZ, 0x18, R94 ;  /* 0x00000018ff547819 */ /* 0x000fe2000001145e */
[----:B------:R-:W-:Y:S01]  /*6970*/  IMAD R47, R78, R47, RZ ;  /* 0x0000002f4e2f7224 */ /* 0x000fe200078e02ff */
[----:B------:R-:W-:Y:S01]  /*6980*/  I2IP.S8.S32.SAT R113, R43, R38, RZ ;  /* 0x000000262b717239 */ /* 0x000fe200000014ff */
[-C--:B------:R-:W-:Y:S01]  /*6990*/  IMAD R41, R83, R82.reuse, R41 ;  /* 0x0000005253297224 */ /* 0x080fe200078e0229 */
[----:B------:R-:W-:Y:S01]  /*69a0*/  PRMT R81, R95, 0x8880, RZ ;  /* 0x000088805f517816 */ /* 0x000fe200000000ff */
[-C--:B------:R-:W-:Y:S01]  /*69b0*/  IMAD R42, R85, R82.reuse, R42 ;  /* 0x00000052552a7224 */ /* 0x080fe200078e022a */
[----:B------:R-:W-:Y:S01]  /*69c0*/  SHF.L.U32 R83, R95, 0x10, RZ ;  /* 0x000000105f537819 */ /* 0x000fe200000006ff */
[----:B------:R-:W-:Y:S01]  /*69d0*/  IMAD R47, R84, R82, R47 ;  /* 0x00000052542f7224 */ /* 0x000fe200078e022f */
[----:B------:R-:W-:Y:S01]  /*69e0*/  I2IP.S8.S32.SAT R113, R37, R36, R113 ;  /* 0x0000002425717239 */ /* 0x000fe20000001471 */
[C---:B------:R-:W-:Y:S01]  /*69f0*/  IMAD R44, R78.reuse, R48, RZ ;  /* 0x000000304e2c7224 */ /* 0x040fe200078e02ff */
[----:B------:R-:W-:Y:S01]  /*6a00*/  SHF.R.S32.HI R83, RZ, 0x18, R83 ;  /* 0x00000018ff537819 */ /* 0x000fe20000011453 */
[----:B------:R-:W-:Y:S01]  /*6a10*/  IMAD.SHL.U32 R84, R95, 0x100, RZ ;  /* 0x000001005f547824 */ /* 0x000fe200078e00ff */
[----:B------:R-:W-:Y:S01]  /*6a20*/  I2IP.S8.S32.SAT R114, R47, R42, RZ ;  /* 0x0000002a2f727239 */ /* 0x000fe200000014ff */
[----:B------:R-:W-:Y:S01]  /*6a30*/  IMAD R45, R78, R49, RZ ;  /* 0x000000314e2d7224 */ /* 0x000fe200078e02ff */
[----:B------:R-:W-:Y:S01]  /*6a40*/  PRMT R85, R96, 0x8880, RZ ;  /* 0x0000888060557816 */ /* 0x000fe200000000ff */
[----:B------:R-:W-:Y:S01]  /*6a50*/  IMAD R44, R81, R82, R44 ;  /* 0x00000052512c7224 */ /* 0x000fe200078e022c */
[----:B------:R-:W-:Y:S01]  /*6a60*/  SHF.R.S32.HI R81, RZ, 0x18, R84 ;  /* 0x00000018ff517819 */ /* 0x000fe20000011454 */
[C---:B------:R-:W-:Y:S01]  /*6a70*/  IMAD R46, R78.reuse, R50, RZ ;  /* 0x000000324e2e7224 */ /* 0x040fe200078e02ff */
[----:B------:R-:W-:Y:S01]  /*6a80*/  I2IP.S8.S32.SAT R114, R41, R40, R114 ;  /* 0x0000002829727239 */ /* 0x000fe20000001472 */
[----:B------:R-:W-:Y:S01]  /*6a90*/  IMAD R45, R83, R82, R45 ;  /* 0x00000052532d7224 */ /* 0x000fe200078e022d */
[----:B------:R-:W-:Y:S01]  /*6aa0*/  SHF.R.S32.HI R83, RZ, 0x18, R95 ;  /* 0x00000018ff537819 */ /* 0x000fe2000001145f */
[----:B------:R-:W-:Y:S01]  /*6ab0*/  IMAD R51, R78, R51, RZ ;  /* 0x000000334e337224 */ /* 0x000fe200078e02ff */
[----:B------:R-:W-:Y:S01]  /*6ac0*/  SHF.L.U32 R84, R96, 0x8, RZ ;  /* 0x0000000860547819 */ /* 0x000fe200000006ff */
[C---:B------:R-:W-:Y:S02]  /*6ad0*/  IMAD R48, R78.reuse, R52, RZ ;  /* 0x000000344e307224 */ /* 0x040fe400078e02ff */
[-C--:B------:R-:W-:Y:S01]  /*6ae0*/  IMAD R46, R81, R82.reuse, R46 ;  /* 0x00000052512e7224 */ /* 0x080fe200078e022e */
[----:B------:R-:W-:Y:S01]  /*6af0*/  SHF.R.S32.HI R81, RZ, 0x18, R86 ;  /* 0x00000018ff517819 */ /* 0x000fe20000011456 */
[C---:B------:R-:W-:Y:S01]  /*6b00*/  IMAD R49, R78.reuse, R53, RZ ;  /* 0x000000354e317224 */ /* 0x040fe200078e02ff */
[----:B------:R-:W-:Y:S01]  /*6b10*/  SHF.R.S32.HI R86, RZ, 0x18, R99 ;  /* 0x00000018ff567819 */ /* 0x000fe20000011463 */
[----:B------:R-:W-:Y:S01]  /*6b20*/  IMAD R51, R83, R82, R51 ;  /* 0x0000005253337224 */ /* 0x000fe200078e0233 */
[----:B------:R-:W-:Y:S01]  /*6b30*/  SHF.R.S32.HI R83, RZ, 0x18, R84 ;  /* 0x00000018ff537819 */ /* 0x000fe20000011454 */
[C---:B------:R-:W-:Y:S01]  /*6b40*/  IMAD R50, R78.reuse, R54, RZ ;  /* 0x000000364e327224 */ /* 0x040fe200078e02ff */
[----:B------:R-:W-:Y:S01]  /*6b50*/  SHF.R.S32.HI R84, RZ, 0x18, R96 ;  /* 0x00000018ff547819 */ /* 0x000fe20000011460 */
[----:B------:R-:W-:Y:S01]  /*6b60*/  IMAD R48, R85, R82, R48 ;  /* 0x0000005255307224 */ /* 0x000fe200078e0230 */
[----:B------:R-:W-:Y:S01]  /*6b70*/  I2IP.S8.S32.SAT R115, R51, R46, RZ ;  /* 0x0000002e33737239 */ /* 0x000fe200000014ff */
[C---:B------:R-:W-:Y:S01]  /*6b80*/  IMAD R55, R78.reuse, R55, RZ ;  /* 0x000000374e377224 */ /* 0x040fe200078e02ff */
[----:B------:R-:W-:Y:S01]  /*6b90*/  SHF.L.U32 R85, R97, 0x10, RZ ;  /* 0x0000001061557819 */ /* 0x000fe200000006ff */
[----:B------:R-:W-:Y:S01]  /*6ba0*/  IMAD R49, R81, R82, R49 ;  /* 0x0000005251317224 */ /* 0x000fe200078e0231 */
[----:B------:R-:W-:Y:S01]  /*6bb0*/  PRMT R81, R97, 0x8880, RZ ;  /* 0x0000888061517816 */ /* 0x000fe200000000ff */
[----:B------:R-:W-:Y:S01]  /*6bc0*/  IMAD R52, R78, R56, RZ ;  /* 0x000000384e347224 */ /* 0x000fe200078e02ff */
[----:B------:R-:W-:Y:S01]  /*6bd0*/  I2IP.S8.S32.SAT R115, R45, R44, R115 ;  /* 0x0000002c2d737239 */ /* 0x000fe20000001473 */
[-C--:B------:R-:W-:Y:S01]  /*6be0*/  IMAD R50, R83, R82.reuse, R50 ;  /* 0x0000005253327224 */ /* 0x080fe200078e0232 */
[----:B------:R-:W-:Y:S01]  /*6bf0*/  SHF.R.S32.HI R83, RZ, 0x18, R85 ;  /* 0x00000018ff537819 */ /* 0x000fe20000011455 */
[-C--:B------:R-:W-:Y:S01]  /*6c00*/  IMAD R55, R84, R82.reuse, R55 ;  /* 0x0000005254377224 */ /* 0x080fe200078e0237 */
[----:B------:R-:W-:Y:S01]  /*6c10*/  PRMT R85, R98, 0x8880, RZ ;  /* 0x0000888062557816 */ /* 0x000fe200000000ff */
[----:B------:R-:W-:Y:S01]  /*6c20*/  IMAD R52, R81, R82, R52 ;  /* 0x0000005251347224 */ /* 0x000fe200078e0234 */
[----:B------:R-:W-:Y:S01]  /*6c30*/  SHF.L.U32 R81, R97, 0x8, RZ ;  /* 0x0000000861517819 */ /* 0x000fe200000006ff */
[C---:B------:R-:W-:Y:S01]  /*6c40*/  IMAD R53, R78.reuse, R57, RZ ;  /* 0x000000394e357224 */ /* 0x040fe200078e02ff */
[----:B------:R1:W-:Y:S01]  /*6c50*/  STS.128 [R171+0x4200], R112 ;  /* 0x00420070ab007388 */ /* 0x0003e20000000c00 */
[----:B------:R-:W-:Y:S01]  /*6c60*/  IMAD R54, R78, R58, RZ ;  /* 0x0000003a4e367224 */ /* 0x000fe200078e02ff */
[----:B------:R-:W-:Y:S01]  /*6c70*/  SHF.R.S32.HI R81, RZ, 0x18, R81 ;  /* 0x00000018ff517819 */ /* 0x000fe20000011451 */
[----:B------:R-:W-:Y:S01]  /*6c80*/  IMAD R53, R83, R82, R53 ;  /* 0x0000005253357224 */ /* 0x000fe200078e0235 */
[----:B------:R-:W-:Y:S01]  /*6c90*/  SHF.L.U32 R84, R98, 0x10, RZ ;  /* 0x0000001062547819 */ /* 0x000fe200000006ff */
[C---:B------:R-:W-:Y:S01]  /*6ca0*/  IMAD R59, R78.reuse, R59, RZ ;  /* 0x0000003b4e3b7224 */ /* 0x040fe200078e02ff */
[----:B------:R-:W-:Y:S01]  /*6cb0*/  SHF.R.S32.HI R83, RZ, 0x18, R97 ;  /* 0x00000018ff537819 */ /* 0x000fe20000011461 */
[C---:B------:R-:W-:Y:S01]  /*6cc0*/  IMAD R56, R78.reuse, R60, RZ ;  /* 0x0000003c4e387224 */ /* 0x040fe200078e02ff */
[----:B------:R-:W-:Y:S01]  /*6cd0*/  I2IP.S8.S32.SAT R120, R55, R50, RZ ;  /* 0x0000003237787239 */ /* 0x000fe200000014ff */
[----:B------:R-:W-:Y:S01]  /*6ce0*/  IMAD R54, R81, R82, R54 ;  /* 0x0000005251367224 */ /* 0x000fe200078e0236 */
[----:B------:R-:W-:Y:S01]  /*6cf0*/  SHF.R.S32.HI R84, RZ, 0x18, R84 ;  /* 0x00000018ff547819 */ /* 0x000fe20000011454 */
[----:B------:R-:W-:Y:S01]  /*6d00*/  IMAD R57, R78, R61, RZ ;  /* 0x0000003d4e397224 */ /* 0x000fe200078e02ff */
[----:B------:R-:W-:Y:S01]  /*6d10*/  I2IP.S8.S32.SAT R120, R49, R48, R120 ;  /* 0x0000003031787239 */ /* 0x000fe20000001478 */
[-C--:B------:R-:W-:Y:S01]  /*6d20*/  IMAD R59, R83, R82.reuse, R59 ;  /* 0x00000052533b7224 */ /* 0x080fe200078e023b */
[----:B------:R-:W-:Y:S01]  /*6d30*/  PRMT R83, R99, 0x8880, RZ ;  /* 0x0000888063537816 */ /* 0x000fe200000000ff */
[-C--:B------:R-:W-:Y:S01]  /*6d40*/  IMAD R56, R85, R82.reuse, R56 ;  /* 0x0000005255387224 */ /* 0x080fe200078e0238 */
[----:B------:R-:W-:Y:S01]  /*6d50*/  SHF.R.S32.HI R81, RZ, 0x18, R98 ;  /* 0x00000018ff517819 */ /* 0x000fe20000011462 */
[----:B------:R-:W-:Y:S01]  /*6d60*/  IMAD R57, R84, R82, R57 ;  /* 0x0000005254397224 */ /* 0x000fe200078e0239 */
[----:B------:R-:W-:Y:S01]  /*6d70*/  I2IP.S8.S32.SAT R121, R59, R54, RZ ;  /* 0x000000363b797239 */ /* 0x000fe200000014ff */
[C---:B------:R-:W-:Y:S01]  /*6d80*/  IMAD R58, R78.reuse, R62, RZ ;  /* 0x0000003e4e3a7224 */ /* 0x040fe200078e02ff */
[C---:B------:R-:W-:Y:S01]  /*6d90*/  SHF.L.U32 R85, R99.reuse, 0x8, RZ ;  /* 0x0000000863557819 */ /* 0x040fe200000006ff */
[----:B------:R-:W-:Y:S01]  /*6da0*/  IMAD.U32 R84, R99, 0x10000, RZ ;  /* 0x0001000063547824 */ /* 0x000fe200078e00ff */
[----:B------:R-:W-:Y:S01]  /*6db0*/  I2IP.S8.S32.SAT R121, R53, R52, R121 ;  /* 0x0000003435797239 */ /* 0x000fe20000001479 */
[C---:B------:R-:W-:Y:S01]  /*6dc0*/  IMAD R63, R78.reuse, R63, RZ ;  /* 0x0000003f4e3f7224 */ /* 0x040fe200078e02ff */
[----:B------:R-:W-:Y:S01]  /*6dd0*/  SHF.R.S32.HI R85, RZ, 0x18, R85 ;  /* 0x00000018ff557819 */ /* 0x000fe20000011455 */
[C---:B------:R-:W-:Y:S01]  /*6de0*/  IMAD R60, R78.reuse, R64, RZ ;  /* 0x000000404e3c7224 */ /* 0x040fe200078e02ff */
[----:B------:R-:W-:Y:S01]  /*6df0*/  SHF.R.S32.HI R84, RZ, 0x18, R84 ;  /* 0x00000018ff547819 */ /* 0x000fe20000011454 */
[-C--:B------:R-:W-:Y:S02]  /*6e00*/  IMAD R58, R87, R82.reuse, R58 ;  /* 0x00000052573a7224 */ /* 0x080fe400078e023a */
[C---:B------:R-:W-:Y:S02]  /*6e10*/  IMAD R61, R78.reuse, R65, RZ ;  /* 0x000000414e3d7224 */ /* 0x040fe400078e02ff */
[-C--:B------:R-:W-:Y:S02]  /*6e20*/  IMAD R63, R81, R82.reuse, R63 ;  /* 0x00000052513f7224 */ /* 0x080fe400078e023f */
[----:B------:R-:W-:Y:S02]  /*6e30*/  IMAD R60, R83, R82, R60 ;  /* 0x00000052533c7224 */ /* 0x000fe400078e023c */
[----:B------:R-:W-:Y:S01]  /*6e40*/  IMAD R62, R78, R66, RZ ;  /* 0x000000424e3e7224 */ /* 0x000fe200078e02ff */
[----:B------:R-:W-:Y:S01]  /*6e50*/  I2IP.S8.S32.SAT R122, R63, R58, RZ ;  /* 0x0000003a3f7a7239 */ /* 0x000fe200000014ff */
[----:B------:R-:W-:Y:S02]  /*6e60*/  IMAD R61, R84, R82, R61 ;  /* 0x00000052543d7224 */ /* 0x000fe400078e023d */
[----:B------:R-:W-:Y:S01]  /*6e70*/  IMAD R67, R78, R67, RZ ;  /* 0x000000434e437224 */ /* 0x000fe200078e02ff */
[----:B------:R-:W-:Y:S01]  /*6e80*/  I2IP.S8.S32.SAT R122, R57, R56, R122 ;  /* 0x00000038397a7239 */ /* 0x000fe2000000147a */
[-C--:B------:R-:W-:Y:S02]  /*6e90*/  IMAD R62, R85, R82.reuse, R62 ;  /* 0x00000052553e7224 */ /* 0x080fe400078e023e */
[----:B------:R-:W-:Y:S05]  /*6ea0*/  IMAD R67, R86, R82, R67 ;  /* 0x0000005256437224 */ /* 0x000fea00078e0243 */
[----:B------:R-:W-:Y:S04]  /*6eb0*/  I2IP.S8.S32.SAT R123, R67, R62, RZ ;  /* 0x0000003e437b7239 */ /* 0x000fe800000014ff */
[----:B------:R-:W-:Y:S05]  /*6ec0*/  I2IP.S8.S32.SAT R123, R61, R60, R123 ;  /* 0x0000003c3d7b7239 */ /* 0x000fea000000147b */
[----:B------:R1:W-:Y:S01]  /*6ed0*/  STS.128 [R170+0x4200], R120 ;  /* 0x00420078aa007388 */ /* 0x0003e20000000c00 */
[----:B------:R-:W-:Y:S01]  /*6ee0*/  @!PT LDS RZ, [RZ] ;  /* 0x00000000fffff984 */ /* 0x000fe20000000800 */
[----:B------:R-:W-:Y:S01]  /*6ef0*/  @!PT LDS RZ, [RZ] ;  /* 0x00000000fffff984 */ /* 0x000fe20000000800 */
[----:B------:R-:W-:Y:S01]  /*6f00*/  @!PT LDS RZ, [RZ] ;  /* 0x00000000fffff984 */ /* 0x000fe20000000800 */
[----:B------:R-:W-:Y:S01]  /*6f10*/  @!PT LDS RZ, [RZ] ;  /* 0x00000000fffff984 */ /* 0x000fe20000000800 */
[----:B------:R2:W-:Y:S07]  /*6f20*/  MEMBAR.ALL.CTA ;  /* 0x0000000000007992 */ /* 0x0005ee0000008000 */
[----:B--2---:R-:W2:Y:S02]  /*6f30*/  FENCE.VIEW.ASYNC.S ;  /* 0x00000000000073c6 */ /* 0x004ea40000000000 */
[----:B--2---:R-:W-:Y:S06]  /*6f40*/  BAR.SYNC.DEFER_BLOCKING 0x1, 0x80 ;  /* 0x0042000000007b1d */ /* 0x004fec0000010000 */
[----:B------:R-:W-:Y:S05]  /*6f50*/  @P0 BRA `(.L_x_104) ;  /* 0x0000000000280947 */ /* 0x000fea0003800000 */
[----:B------:R-:W-:Y:S02]  /*6f60*/  UIADD3 UR4, UPT, UPT, UR49, 0x4200, URZ ;  /* 0x0000420031047890 */ /* 0x000fe4000fffe0ff */
[----:B------:R-:W-:Y:S01]  /*6f70*/  UIADD3 UR6, UP0, UPT, UR52, 0x680, URZ ;  /* 0x0000068034067890 */ /* 0x000fe2000ff1e0ff */
[----:B------:R-:W-:Y:S03]  /*6f80*/  UMOV UR43, UR36 ;  /* 0x00000024002b7c82 */ /* 0x000fe60008000000 */
[----:B------:R-:W-:Y:S01]  /*6f90*/  MOV R166, UR4 ;  /* 0x0000000400a67c02 */ /* 0x000fe20008000f00 */
[----:B------:R-:W-:Y:S03]  /*6fa0*/  UIADD3.X UR7, UPT, UPT, URZ, UR53, URZ, UP0, !UPT ;  /* 0x00000035ff077290 */ /* 0x000fe600087fe4ff */
[----:B------:R-:W-:Y:S11]  /*6fb0*/  R2UR UR40, R166 ;  /* 0x00000000a62872ca */ /* 0x000ff600000e0000 */
[----:B------:R-:W-:Y:S02]  /*6fc0*/  @!UPT UIADD3 URZ, UPT, UPT, URZ, URZ, URZ ;  /* 0x000000fffffff290 */ /* 0x000fe4000fffe0ff */
[----:B------:R2:W-:Y:S01]  /*6fd0*/  UTMASTG.3D [UR40], [UR6] ;  /* 0x00000028060073b5 */ /* 0x0005e20008010000 */
[----:B------:R0:W-:Y:S01]  /*6fe0*/  UTMACMDFLUSH ;  /* 0x00000000000079b7 */ /* 0x0001e20000000000 */
[----:B--2---:R-:W-:Y:S04]  /*6ff0*/  DEPBAR.LE SB0, 0x1 ;  /* 0x000080400000791a */ /* 0x004fe80000000000 */
.L_x_104:
[----:B------:R-:W-:Y:S05]  /*7000*/  BSYNC.RECONVERGENT B0 ;  /* 0x0000000000007941 */ /* 0x000fea0003800200 */
.L_x_103:
[----:B------:R-:W-:Y:S06]  /*7010*/  BAR.SYNC.DEFER_BLOCKING 0x1, 0x80 ;  /* 0x0042000000007b1d */ /* 0x000fec0000010000 */
[----:B------:R-:W2:Y:S01]  /*7020*/  @P6 SYNCS.PHASECHK.TRANS64.TRYWAIT P0, [R125+URZ+0xc0], R126 ;  /* 0x0000c07e7d0065a7 */ /* 0x000ea200080011ff */
[----:B------:R-:W-:Y:S01]  /*7030*/  BSSY B1, `(.L_x_105) ;  /* 0x0000023000017945 */ /* 0x000fe20003800000 */
[----:B--2---:R-:W-:Y:S03]  /*7040*/  @P6 SEL R117, RZ, 0x1, !P0 ;  /* 0x00000001ff756807 */ /* 0x004fe60004000000 */
[----:B------:R-:W-:Y:S05]  /*7050*/  @!P6 BRA `(.L_x_106) ;  /* 0x000000000080e947 */ /* 0x000fea0003800000 */
[----:B------:R-:W-:Y:S01]  /*7060*/  ISETP.NE.AND P1, PT, R118, RZ, PT ;  /* 0x000000ff7600720c */ /* 0x000fe20003f25270 */
[----:B------:R-:W-:Y:S01]  /*7070*/  BSSY B0, `(.L_x_107) ;  /* 0x000000a000007945 */ /* 0x000fe20003800000 */
[----:B------:R-:W-:Y:S11]  /*7080*/  ISETP.NE.AND P0, PT, R117, RZ, PT ;  /* 0x000000ff7500720c */ /* 0x000ff60003f05270 */
[----:B------:R-:W-:Y:S04]  /*7090*/  @P1 IMAD R119, R160, 0x2000, R119 ;  /* 0x00002000a0771824 */ /* 0x000fe800078e0277 */
[--C-:B------:R-:W-:Y:S01]  /*70a0*/  @P1 IMAD.IADD R124, R124, 0x1, R119.reuse ;  /* 0x000000017c7c1824 */ /* 0x100fe200078e0277 */
[----:B------:R-:W-:Y:S01]  /*70b0*/  @P1 IADD3 R3, PT, PT, R165, R119, RZ ;  /* 0x00000077a5031210 */ /* 0x000fe20007ffe0ff */
[----:B------:R-:W-:Y:S01]  /*70c0*/  @P1 IMAD.IADD R2, R164, 0x1, R119 ;  /* 0x00000001a4021824 */ /* 0x000fe200078e0277 */
[----:B------:R-:W-:Y:S06]  /*70d0*/  @P0 BRA `(.L_x_108) ;  /* 0x00000000000c0947 */ /* 0x000fec0003800000 */
[----:B------:R-:W-:Y:S04]  /*70e0*/  SHF.L.U32 R0, R159, 0x1f, RZ ;  /* 0x0000001f9f007819 */ /* 0x000fe800000006ff */
[----:B------:R-:W2:Y:S02]  /*70f0*/  SYNCS.PHASECHK.TRANS64.TRYWAIT P0, [R125+URZ+0xc0], R0 ;  /* 0x0000c0007d0075a7 */ /* 0x000ea400080011ff */
[----:B--2---:R-:W-:Y:S05]  /*7100*/  @!P0 BRA `(.L_x_109) ;  /* 0x0000002000b48947 */ /* 0x004fea0003800000 */
.L_x_108:
[----:B------:R-:W-:Y:S05]  /*7110*/  BSYNC B0 ;  /* 0x0000000000007941 */ /* 0x000fea0003800000 */
.L_x_107:
[----:B------:R-:W-:Y:S01]  /*7120*/  ISETP.NE.AND P0, PT, R118, RZ, PT ;  /* 0x000000ff7600720c */ /* 0x000fe20003f05270 */
[----:B--2---:R-:W-:Y:S02]  /*7130*/  VIADD R125, R125, 0xd0 ;  /* 0x000000d07d7d7836 */ /* 0x004fe40000000000 */
[----:B------:R-:W-:Y:S02]  /*7140*/  IMAD.U32 R0, RZ, RZ, UR37 ;  /* 0x00000025ff007e24 */ /* 0x000fe4000f8e00ff */
[----:B------:R-:W-:Y:S03]  /*7150*/  VIADD R160, R160, 0x1 ;  /* 0x00000001a0a07836 */ /* 0x000fe60000000000 */
[----:B------:R-:W-:Y:S05]  /*7160*/  PRMT R0, R0, 0x654, R125 ;  /* 0x0000065400007816 */ /* 0x000fea000000007d */
[----:B------:R2:W3:Y:S04]  /*7170*/  @P0 LDS.128 R100, [R119+0x200] ;  /* 0x0002000077640984 */ /* 0x0004e80000000c00 */
[----:B------:R2:W4:Y:S04]  /*7180*/  @P0 LDS.128 R88, [R3+0x200] ;  /* 0x0002000003580984 */ /* 0x0005280000000c00 */
        /* <DEDUP_REMOVED lines=12> */
[----:B--234-:R-:W-:Y:S02]  /*7250*/  LOP3.LUT R159, R159, R0, RZ, 0x3c, !PT ;  /* 0x000000009f9f7212 */ /* 0x01cfe400078e3cff */
.L_x_106:
[----:B------:R-:W-:Y:S05]  /*7260*/  BSYNC B1 ;  /* 0x0000000000017941 */ /* 0x000fea0003800000 */
.L_x_105:
[----:B------:R-:W-:Y:S05]  /*7270*/  VIADD R3, R80, 0x40 ;  /* 0x0000004050037836 */ /* 0x000fea0000000000 */
[----:B------:R-:W-:Y:S04]  /*7280*/  SHF.R.U32.HI R3, RZ, 0x15, R3 ;  /* 0x00000015ff037819 */ /* 0x000fe80000011603 */
[----:B------:R-:W-:Y:S11]  /*7290*/  LOP3.LUT P0, RZ, R3, 0x3, R154, 0x48, !PT ;  /* 0x0000000303ff7812 */ /* 0x000ff6000780489a */
[----:B------:R-:W-:Y:S02]  /*72a0*/  @!UPT UIADD3 URZ, UPT, UPT, URZ, URZ, URZ ;  /* 0x000000fffffff290 */ /* 0x000fe4000fffe0ff */
[----:B------:R-:W-:Y:S05]  /*72b0*/  @!P0 BRA `(.L_x_110) ;  /* 0x0000000000408947 */ /* 0x000fea0003800000 */
[----:B------:R-:W2:Y:S01]  /*72c0*/  LDCU.64 UR8, c[0x4][0x70] ;  /* 0x01000e00ff0877ac */ /* 0x000ea20008000a00 */
[----:B------:R-:W-:Y:S01]  /*72d0*/  MOV R3, 0x0 ;  /* 0x0000000000037802 */ /* 0x000fe20000000f00 */
[----:B------:R-:W-:Y:S02]  /*72e0*/  HFMA2 R12, -RZ, RZ, 0, 5.9604644775390625e-08 ;  /* 0x00000001ff0c7431 */ /* 0x000fe400000001ff */
[----:B------:R-:W-:Y:S02]  /*72f0*/  IMAD.MOV.U32 R8, RZ, RZ, 0x192 ;  /* 0x00000192ff087424 */ /* 0x000fe400078e00ff */
[----:B------:R-:W-:Y:S01]  /*7300*/  IMAD.MOV.U32 R13, RZ, RZ, RZ ;  /* 0x000000ffff0d7224 */ /* 0x000fe200078e00ff */
[----:B------:R-:W3:Y:S01]  /*7310*/  LDCU.64 UR6, c[0x4][0x78] ;  /* 0x01000f00ff0677ac */ /* 0x000ee20008000a00 */
[----:B------:R-:W4:Y:S01]  /*7320*/  LDC.64 R2, c[0x4][R3] ;  /* 0x0100000003027b82 */ /* 0x000f220000000a00 */
[----:B------:R-:W5:Y:S01]  /*7330*/  LDCU.64 UR4, c[0x4][0x10] ;  /* 0x01000200ff0477ac */ /* 0x000f620008000a00 */
[----:B--2---:R-:W-:Y:S01]  /*7340*/  MOV R5, UR9 ;  /* 0x0000000900057c02 */ /* 0x004fe20008000f00 */
[----:B------:R-:W-:Y:S01]  /*7350*/  IMAD.U32 R4, RZ, RZ, UR8 ;  /* 0x00000008ff047e24 */ /* 0x000fe2000f8e00ff */
[----:B---3--:R-:W-:Y:S01]  /*7360*/  MOV R7, UR7 ;  /* 0x0000000700077c02 */ /* 0x008fe20008000f00 */
[----:B------:R-:W-:Y:S01]  /*7370*/  IMAD.U32 R6, RZ, RZ, UR6 ;  /* 0x00000006ff067e24 */ /* 0x000fe2000f8e00ff */
[----:B-----5:R-:W-:Y:S01]  /*7380*/  MOV R11, UR5 ;  /* 0x00000005000b7c02 */ /* 0x020fe20008000f00 */
[----:B------:R-:W-:Y:S02]  /*7390*/  IMAD.U32 R10, RZ, RZ, UR4 ;  /* 0x00000004ff0a7e24 */ /* 0x000fe4000f8e00ff */
[----:B------:R-:W-:Y:S07]  /*73a0*/  LEPC R20, `(.L_x_110) ;  /* 0x000000001014794e */ /* 0x000fee0000000000 */
[----:B-1--4-:R-:W-:Y:S05]  /*73b0*/  CALL.ABS.NOINC R2 ;  /* 0x0000000002007343 */ /* 0x012fea0003c00000 */
.L_x_110:
[----:B------:R-:W-:Y:S01]  /*73c0*/  ISETP.NE.AND P0, PT, R167, RZ, PT ;  /* 0x000000ffa700720c */ /* 0x000fe20003f05270 */
[----:B------:R-:W-:Y:S05]  /*73d0*/  WARPSYNC.ALL ;  /* 0x0000000000007948 */ /* 0x000fea0003800000 */
[----:B------:R-:W-:Y:S01]  /*73e0*/  IMAD.U32 R140, R102, 0x10000, RZ ;  /* 0x00010000668c7824 */ /* 0x000fe200078e00ff */
[----:B------:R-:W-:Y:S01]  /*73f0*/  R2UR UR4, R80 ;  /* 0x00000000500472ca */ /* 0x000fe200000e0000 */
[----:B------:R-:W-:Y:S01]  /*7400*/  IMAD.U32 R134, R88, 0x10000, RZ ;  /* 0x0001000058867824 */ /* 0x000fe200078e00ff */
[C---:B------:R-:W-:Y:S01]  /*7410*/  SHF.L.U32 R0, R100.reuse, 0x10, RZ ;  /* 0x0000001064007819 */ /* 0x040fe200000006ff */
[----:B-1----:R-:W-:Y:S01]  /*7420*/  IMAD.U32 R119, R93, 0x10000, RZ ;  /* 0x000100005d777824 */ /* 0x002fe200078e00ff */
[----:B------:R-:W-:Y:S01]  /*7430*/  PRMT R3, R100, 0x8880, RZ ;  /* 0x0000888064037816 */ /* 0x000fe200000000ff */
[----:B------:R-:W-:Y:S01]  /*7440*/  IMAD.U32 R104, R98, 0x10000, RZ ;  /* 0x0001000062687824 */ /* 0x000fe200078e00ff */
[----:B------:R-:W-:Y:S01]  /*7450*/  SHF.L.U32 R81, R100, 0x8, RZ ;  /* 0x0000000864517819 */ /* 0x000fe200000006ff */
[----:B------:R-:W-:Y:S01]  /*7460*/  IMAD.SHL.U32 R127, R90, 0x100, RZ ;  /* 0x000001005a7f7824 */ /* 0x000fe200078e00ff */
[----:B------:R-:W-:Y:S01]  /*7470*/  SHF.R.S32.HI R0, RZ, 0x18, R0 ;  /* 0x00000018ff007819 */ /* 0x000fe20000011400 */
[----:B------:R-:W-:Y:S01]  /*7480*/  IMAD.SHL.U32 R112, R95, 0x100, RZ ;  /* 0x000001005f707824 */ /* 0x000fe200078e00ff */
[----:B------:R-:W-:Y:S01]  /*7490*/  SHF.R.S32.HI R81, RZ, 0x18, R81 ;  /* 0x00000018ff517819 */ /* 0x000fe20000011451 */
[----:B------:R-:W-:Y:S01]  /*74a0*/  BSSY.RECONVERGENT B0, `(.L_x_111) ;  /* 0x0000121000007945 */ /* 0x000fe20003800200 */
[----:B------:R-:W-:Y:S01]  /*74b0*/  SHF.R.S32.HI R2, RZ, 0x18, R100 ;  /* 0x00000018ff027819 */ /* 0x000fe20000011464 */
[----:B------:R-:W1:Y:S01]  /*74c0*/  LDTM.x64 R4, tmem[UR4+0x40] ;  /* 0x00004004000479ee */ /* 0x000e620008340000 */
[----:B------:R-:W-:Y:S01]  /*74d0*/  NOP ;  /* 0x0000000000007918 */ /* 0x000fe20000000000 */
[----:B------:R-:W-:Y:S02]  /*74e0*/  SHF.R.S32.HI R84, RZ, 0x18, R101 ;  /* 0x00000018ff547819 */ /* 0x000fe40000011465 */
[----:B------:R-:W-:Y:S02]  /*74f0*/  SHF.R.S32.HI R85, RZ, 0x18, R102 ;  /* 0x00000018ff557819 */ /* 0x000fe40000011466 */
[----:B------:R-:W-:Y:S02]  /*7500*/  SHF.R.S32.HI R86, RZ, 0x18, R103 ;  /* 0x00000018ff567819 */ /* 0x000fe40000011467 */
[----:B------:R-:W-:Y:S02]  /*7510*/  SHF.R.S32.HI R87, RZ, 0x18, R88 ;  /* 0x00000018ff577819 */ /* 0x000fe40000011458 */
[----:B------:R-:W-:Y:S02]  /*7520*/  R2UR UR5, R116 ;  /* 0x00000000740572ca */ /* 0x000fe400000e0000 */
[C---:B------:R-:W-:Y:S02]  /*7530*/  PRMT R143, R101.reuse, 0x8880, RZ ;  /* 0x00008880658f7816 */ /* 0x040fe400000000ff */
[----:B------:R-:W-:Y:S02]  /*7540*/  SHF.L.U32 R83, R101, 0x10, RZ ;  /* 0x0000001065537819 */ /* 0x000fe400000006ff */
[----:B------:R-:W-:Y:S02]  /*7550*/  PRMT R141, R102, 0x8880, RZ ;  /* 0x00008880668d7816 */ /* 0x000fe400000000ff */
[----:B------:R-:W-:Y:S02]  /*7560*/  SHF.R.S32.HI R83, RZ, 0x18, R83 ;  /* 0x00000018ff537819 */ /* 0x000fe40000011453 */
[C---:B------:R-:W-:Y:S02]  /*7570*/  PRMT R138, R103.reuse, 0x8880, RZ ;  /* 0x00008880678a7816 */ /* 0x040fe400000000ff */
[----:B------:R-:W-:Y:S01]  /*7580*/  SHF.L.U32 R137, R103, 0x10, RZ ;  /* 0x0000001067897819 */ /* 0x000fe200000006ff */
[----:B------:R-:W-:Y:S01]  /*7590*/  UIADD3 UR5, UPT, UPT, UR5, 0x130, URZ ;  /* 0x0000013005057890 */ /* 0x000fe2000fffe0ff */
[----:B-1----:R-:W-:Y:S01]  /*75a0*/  IMAD R4, R78, R4, RZ ;  /* 0x000000044e047224 */ /* 0x002fe200078e02ff */
[----:B------:R-:W-:Y:S01]  /*75b0*/  PRMT R135, R88, 0x8880, RZ ;  /* 0x0000888058877816 */ /* 0x000fe200000000ff */
[C---:B------:R-:W-:Y:S01]  /*75c0*/  IMAD R5, R78.reuse, R5, RZ ;  /* 0x000000054e057224 */ /* 0x040fe200078e02ff */
[----:B------:R-:W-:Y:S01]  /*75d0*/  UPRMT UR5, UR37, 0x654, UR5 ;  /* 0x0000065425057896 */ /* 0x000fe20008000005 */
[----:B------:R-:W-:Y:S01]  /*75e0*/  IMAD R4, R3, R82, R4 ;  /* 0x0000005203047224 */ /* 0x000fe200078e0204 */
[C---:B------:R-:W-:Y:S01]  /*75f0*/  PRMT R132, R89.reuse, 0x8880, RZ ;  /* 0x0000888059847816 */ /* 0x040fe200000000ff */
[----:B------:R-:W-:Y:S01]  /*7600*/  IMAD R6, R78, R6, RZ ;  /* 0x000000064e067224 */ /* 0x000fe200078e02ff */
[----:B------:R-:W-:Y:S01]  /*7610*/  SHF.L.U32 R131, R89, 0x10, RZ ;  /* 0x0000001059837819 */ /* 0x000fe200000006ff */
[----:B------:R-:W-:Y:S01]  /*7620*/  IMAD R5, R0, R82, R5 ;  /* 0x0000005200057224 */ /* 0x000fe200078e0205 */
[----:B------:R-:W-:Y:S01]  /*7630*/  PRMT R129, R90, 0x8880, RZ ;  /* 0x000088805a817816 */ /* 0x000fe200000000ff */
[----:B------:R-:W-:Y:S01]  /*7640*/  IMAD R0, R78, R16, RZ ;  /* 0x000000104e007224 */ /* 0x000fe200078e02ff */
[----:B------:R-:W-:Y:S01]  /*7650*/  SHF.L.U32 R128, R90, 0x10, RZ ;  /* 0x000000105a807819 */ /* 0x000fe200000006ff */
[C---:B------:R-:W-:Y:S01]  /*7660*/  IMAD R7, R78.reuse, R7, RZ ;  /* 0x000000074e077224 */ /* 0x040fe200078e02ff */
[----:B------:R-:W-:Y:S01]  /*7670*/  SYNCS.ARRIVE.TRANS64.RED.A1T0 RZ, [UR5], RZ ;  /* 0x000000ffffff79a7 */ /* 0x000fe20008100405 */
[C---:B------:R-:W-:Y:S01]  /*7680*/  IMAD R16, R78.reuse, R20, RZ ;  /* 0x000000144e107224 */ /* 0x040fe200078e02ff */
[C---:B------:R-:W-:Y:S01]  /*7690*/  PRMT R126, R91.reuse, 0x8880, RZ ;  /* 0x000088805b7e7816 */ /* 0x040fe200000000ff */
[C---:B------:R-:W-:Y:S01]  /*76a0*/  IMAD R20, R78.reuse, R24, RZ ;  /* 0x000000184e147224 */ /* 0x040fe200078e02ff */
[----:B------:R-:W-:Y:S01]  /*76b0*/  SHF.L.U32 R125, R91, 0x10, RZ ;  /* 0x000000105b7d7819 */ /* 0x000fe200000006ff */
[----:B------:R-:W-:Y:S01]  /*76c0*/  IMAD R6, R81, R82, R6 ;  /* 0x0000005251067224 */ /* 0x000fe200078e0206 */
[----:B------:R-:W-:Y:S01]  /*76d0*/  MOV R81, R143 ;  /* 0x0000008f00517202 */ /* 0x000fe20000000f00 */
[----:B------:R-:W-:Y:S01]  /*76e0*/  IMAD R24, R78, R28, RZ ;  /* 0x0000001c4e187224 */ /* 0x000fe200078e02ff */
[----:B------:R-:W-:Y:S01]  /*76f0*/  PRMT R123, R92, 0x8880, RZ ;  /* 0x000088805c7b7816 */ /* 0x000fe200000000ff */
[----:B------:R-:W-:Y:S01]  /*7700*/  IMAD R28, R78, R32, RZ ;  /* 0x000000204e1c7224 */ /* 0x000fe200078e02ff */
[----:B------:R-:W-:Y:S01]  /*7710*/  SHF.L.U32 R122, R92, 0x10, RZ ;  /* 0x000000105c7a7819 */ /* 0x000fe200000006ff */
[----:B------:R-:W-:Y:S01]  /*7720*/  IMAD R7, R2, R82, R7 ;  /* 0x0000005202077224 */ /* 0x000fe200078e0207 */
[----:B------:R-:W-:Y:S01]  /*7730*/  PRMT R120, R93, 0x8880, RZ ;  /* 0x000088805d787816 */ /* 0x000fe200000000ff */
[----:B------:R-:W-:Y:S01]  /*7740*/  IMAD R32, R78, R36, RZ ;  /* 0x000000244e207224 */ /* 0x000fe200078e02ff */
[----:B------:R-:W-:Y:S01]  /*7750*/  PRMT R117, R94, 0x8880, RZ ;  /* 0x000088805e757816 */ /* 0x000fe200000000ff */
[----:B------:R-:W-:Y:S01]  /*7760*/  IMAD R2, R78, R17, RZ ;  /* 0x000000114e027224 */ /* 0x000fe200078e02ff */
[----:B------:R-:W-:Y:S01]  /*7770*/  SHF.L.U32 R116, R94, 0x10, RZ ;  /* 0x000000105e747819 */ /* 0x000fe200000006ff */
[----:B------:R-:W-:Y:S01]  /*7780*/  IMAD R36, R78, R40, RZ ;  /* 0x000000284e247224 */ /* 0x000fe200078e02ff */
[----:B------:R-:W-:Y:S01]  /*7790*/  SHF.L.U32 R115, R94, 0x8, RZ ;  /* 0x000000085e737819 */ /* 0x000fe200000006ff */
[C---:B------:R-:W-:Y:S01]  /*77a0*/  IMAD R17, R78.reuse, R21, RZ ;  /* 0x000000154e117224 */ /* 0x040fe200078e02ff */
[C---:B------:R-:W-:Y:S01]  /*77b0*/  PRMT R114, R95.reuse, 0x8880, RZ ;  /* 0x000088805f727816 */ /* 0x040fe200000000ff */
[C---:B------:R-:W-:Y:S01]  /*77c0*/  IMAD R40, R78.reuse, R44, RZ ;  /* 0x0000002c4e287224 */ /* 0x040fe200078e02ff */
[----:B------:R-:W-:Y:S01]  /*77d0*/  SHF.L.U32 R113, R95, 0x10, RZ ;  /* 0x000000105f717819 */ /* 0x000fe200000006ff */
[----:B------:R-:W-:Y:S01]  /*77e0*/  IMAD R21, R78, R25, RZ ;  /* 0x000000194e157224 */ /* 0x000fe200078e02ff */
[----:B------:R-:W-:Y:S01]  /*77f0*/  PRMT R111, R96, 0x8880, RZ ;  /* 0x00008880606f7816 */ /* 0x000fe200000000ff */
        /* <DEDUP_REMOVED lines=8> */
[C---:B------:R-:W-:Y:S01]  /*7880*/  IMAD R52, R78.reuse, R56, RZ ;  /* 0x000000384e347224 */ /* 0x040fe200078e02ff */
[----:B------:R-:W-:Y:S01]  /*7890*/  SHF.L.U32 R142, R101, 0x8, RZ ;  /* 0x00000008658e7819 */ /* 0x000fe200000006ff */
[C---:B------:R-:W-:Y:S01]  /*78a0*/  IMAD R8, R78.reuse, R8, RZ ;  /* 0x000000084e087224 */ /* 0x040fe200078e02ff */
[C---:B------:R-:W-:Y:S01]  /*78b0*/  SHF.L.U32 R101, R99.reuse, 0x10, RZ ;  /* 0x0000001063657819 */ /* 0x040fe200000006ff */
[----:B------:R-:W-:Y:S01]  /*78c0*/  IMAD R33, R78, R37, RZ ;  /* 0x000000254e217224 */ /* 0x000fe200078e02ff */
[----:B------:R-:W-:Y:S01]  /*78d0*/  SHF.L.U32 R139, R102, 0x8, RZ ;  /* 0x00000008668b7819 */ /* 0x000fe200000006ff */
[C---:B------:R-:W-:Y:S01]  /*78e0*/  IMAD R56, R78.reuse, R60, RZ ;  /* 0x0000003c4e387224 */ /* 0x040fe200078e02ff */
[----:B------:R-:W-:Y:S01]  /*78f0*/  PRMT R102, R99, 0x8880, RZ ;  /* 0x0000888063667816 */ /* 0x000fe200000000ff */
[C---:B------:R-:W-:Y:S01]  /*7900*/  IMAD R37, R78.reuse, R41, RZ ;  /* 0x000000294e257224 */ /* 0x040fe200078e02ff */
[----:B------:R-:W-:Y:S01]  /*7910*/  SHF.L.U32 R136, R103, 0x8, RZ ;  /* 0x0000000867887819 */ /* 0x000fe200000006ff */
[C---:B------:R-:W-:Y:S01]  /*7920*/  IMAD R60, R78.reuse, R64, RZ ;  /* 0x000000404e3c7224 */ /* 0x040fe200078e02ff */
[----:B------:R-:W-:Y:S01]  /*7930*/  I2IP.S8.S32.SAT R64, R7, R6, RZ ;  /* 0x0000000607407239 */ /* 0x000fe200000014ff */
[C---:B------:R-:W-:Y:S01]  /*7940*/  IMAD R9, R78.reuse, R9, RZ ;  /* 0x000000094e097224 */ /* 0x040fe200078e02ff */
[----:B------:R-:W-:Y:S01]  /*7950*/  SHF.R.S32.HI R6, RZ, 0x18, R140 ;  /* 0x00000018ff067819 */ /* 0x000fe2000001148c */
[C---:B------:R-:W-:Y:S01]  /*7960*/  IMAD R41, R78.reuse, R45, RZ ;  /* 0x0000002d4e297224 */ /* 0x040fe200078e02ff */
[----:B------:R-:W-:Y:S01]  /*7970*/  SHF.R.S32.HI R7, RZ, 0x18, R142 ;  /* 0x00000018ff077819 */ /* 0x000fe2000001148e */
[----:B------:R-:W-:Y:S01]  /*7980*/  IMAD R45, R78, R49, RZ ;  /* 0x000000314e2d7224 */ /* 0x000fe200078e02ff */
[----:B------:R-:W-:Y:S01]  /*7990*/  SHF.L.U32 R133, R88, 0x8, RZ ;  /* 0x0000000858857819 */ /* 0x000fe200000006ff */
[C---:B------:R-:W-:Y:S01]  /*79a0*/  IMAD R10, R78.reuse, R10, RZ ;  /* 0x0000000a4e0a7224 */ /* 0x040fe200078e02ff */
[----:B------:R-:W-:Y:S01]  /*79b0*/  SHF.R.S32.HI R88, RZ, 0x18, R89 ;  /* 0x00000018ff587819 */ /* 0x000fe20000011459 */
[C---:B------:R-:W-:Y:S01]  /*79c0*/  IMAD R49, R78.reuse, R53, RZ ;  /* 0x000000354e317224 */ /* 0x040fe200078e02ff */
[----:B------:R-:W-:Y:S01]  /*79d0*/  SHF.L.U32 R130, R89, 0x8, RZ ;  /* 0x0000000859827819 */ /* 0x000fe200000006ff */
[-C--:B------:R-:W-:Y:S01]  /*79e0*/  IMAD R8, R81, R82.reuse, R8 ;  /* 0x0000005251087224 */ /* 0x080fe200078e0208 */
[----:B------:R-:W-:Y:S01]  /*79f0*/  SHF.R.S32.HI R81, RZ, 0x18, R139 ;  /* 0x00000018ff517819 */ /* 0x000fe2000001148b */
[C---:B------:R-:W-:Y:S01]  /*7a00*/  IMAD R53, R78.reuse, R57, RZ ;  /* 0x000000394e357224 */ /* 0x040fe200078e02ff */
[----:B------:R-:W-:Y:S01]  /*7a10*/  SHF.R.S32.HI R89, RZ, 0x18, R90 ;  /* 0x00000018ff597819 */ /* 0x000fe2000001145a */
[C---:B------:R-:W-:Y:S01]  /*7a20*/  IMAD R11, R78.reuse, R11, RZ ;  /* 0x0000000b4e0b7224 */ /* 0x040fe200078e02ff */
[----:B------:R-:W-:Y:S01]  /*7a30*/  SHF.R.S32.HI R90, RZ, 0x18, R91 ;  /* 0x00000018ff5a7819 */ /* 0x000fe2000001145b */
[C---:B------:R-:W-:Y:S01]  /*7a40*/  IMAD R57, R78.reuse, R61, RZ ;  /* 0x0000003d4e397224 */ /* 0x040fe200078e02ff */
[----:B------:R-:W-:Y:S01]  /*7a50*/  SHF.L.U32 R124, R91, 0x8, RZ ;  /* 0x000000085b7c7819 */ /* 0x000fe200000006ff */
[----:B------:R-:W-:Y:S01]  /*7a60*/  IMAD R9, R83, R82, R9 ;  /* 0x0000005253097224 */ /* 0x000fe200078e0209 */
[----:B------:R-:W-:Y:S01]  /*7a70*/  SHF.R.S32.HI R91, RZ, 0x18, R92 ;  /* 0x00000018ff5b7819 */ /* 0x000fe2000001145c */
[----:B------:R-:W-:Y:S01]  /*7a80*/  IMAD R61, R78, R65, RZ ;  /* 0x000000414e3d7224 */ /* 0x000fe200078e02ff */
[----:B------:R-:W-:Y:S01]  /*7a90*/  SHF.L.U32 R121, R92, 0x8, RZ ;  /* 0x000000085c797819 */ /* 0x000fe200000006ff */
[C---:B------:R-:W-:Y:S01]  /*7aa0*/  IMAD R12, R78.reuse, R12, RZ ;  /* 0x0000000c4e0c7224 */ /* 0x040fe200078e02ff */
[----:B------:R-:W-:Y:S01]  /*7ab0*/  SHF.R.S32.HI R92, RZ, 0x18, R93 ;  /* 0x00000018ff5c7819 */ /* 0x000fe2000001145d */
[----:B------:R-:W-:Y:S01]  /*7ac0*/  IMAD.MOV.U32 R65, RZ, RZ, R141 ;  /* 0x000000ffff417224 */ /* 0x000fe200078e008d */
[----:B------:R-:W-:Y:S01]  /*7ad0*/  SHF.L.U32 R118, R93, 0x8, RZ ;  /* 0x000000085d767819 */ /* 0x000fe200000006ff */
[----:B------:R-:W-:Y:S01]  /*7ae0*/  IMAD R10, R7, R82, R10 ;  /* 0x00000052070a7224 */ /* 0x000fe200078e020a */
[----:B------:R-:W-:Y:S01]  /*7af0*/  MOV R7, R138 ;  /* 0x0000008a00077202 */ /* 0x000fe20000000f00 */
[----:B------:R-:W-:Y:S01]  /*7b00*/  IMAD R13, R78, R13, RZ ;  /* 0x0000000d4e0d7224 */ /* 0x000fe200078e02ff */
[----:B------:R-:W-:Y:S01]  /*7b10*/  SHF.R.S32.HI R93, RZ, 0x18, R94 ;  /* 0x00000018ff5d7819 */ /* 0x000fe2000001145e */
[----:B------:R-:W-:Y:S01]  /*7b20*/  IMAD R11, R84, R82, R11 ;  /* 0x00000052540b7224 */ /* 0x000fe200078e020b */
[----:B------:R-:W-:Y:S01]  /*7b30*/  I2IP.S8.S32.SAT R84, R5, R4, R64 ;  /* 0x0000000405547239 */ /* 0x000fe20000001440 */
[C---:B------:R-:W-:Y:S01]  /*7b40*/  IMAD R14, R78.reuse, R14, RZ ;  /* 0x0000000e4e0e7224 */ /* 0x040fe200078e02ff */
[----:B------:R-:W-:Y:S01]  /*7b50*/  SHF.R.S32.HI R5, RZ, 0x18, R137 ;  /* 0x00000018ff057819 */ /* 0x000fe20000011489 */
[----:B------:R-:W-:Y:S01]  /*7b60*/  IMAD R12, R65, R82, R12 ;  /* 0x00000052410c7224 */ /* 0x000fe200078e020c */
[----:B------:R-:W-:Y:S01]  /*7b70*/  I2IP.S8.S32.SAT R10, R11, R10, RZ ;  /* 0x0000000a0b0a7239 */ /* 0x000fe200000014ff */
[----:B------:R-:W-:Y:S01]  /*7b80*/  IMAD R15, R78, R15, RZ ;  /* 0x0000000f4e0f7224 */ /* 0x000fe200078e02ff */
[----:B------:R-:W-:Y:S01]  /*7b90*/  SHF.R.S32.HI R94, RZ, 0x18, R95 ;  /* 0x00000018ff5e7819 */ /* 0x000fe2000001145f */
[-C--:B------:R-:W-:Y:S01]  /*7ba0*/  IMAD R13, R6, R82.reuse, R13 ;  /* 0x00000052060d7224 */ /* 0x080fe200078e020d */
[----:B------:R-:W-:Y:S01]  /*7bb0*/  SHF.R.S32.HI R6, RZ, 0x18, R134 ;  /* 0x00000018ff067819 */ /* 0x000fe20000011486 */
[-C--:B------:R-:W-:Y:S01]  /*7bc0*/  IMAD R14, R81, R82.reuse, R14 ;  /* 0x00000052510e7224 */ /* 0x080fe200078e020e */
        /* <DEDUP_REMOVED lines=10> */
[----:B------:R-:W-:Y:S01]  /*7c70*/  MOV R5, R135 ;  /* 0x0000008700057202 */ /* 0x000fe20000000f00 */
[-C--:B------:R-:W-:Y:S01]  /*7c80*/  IMAD R3, R4, R82.reuse, R3 ;  /* 0x0000005204037224 */ /* 0x080fe200078e0203 */
[----:B------:R-:W-:Y:S01]  /*7c90*/  SHF.R.S32.HI R4, RZ, 0x18, R131 ;  /* 0x00000018ff047819 */ /* 0x000fe20000011483 */
[----:B------:R-:W-:Y:S01]  /*7ca0*/  IMAD R19, R86, R82, R19 ;  /* 0x0000005256137224 */ /* 0x000fe200078e0213 */
[----:B------:R-:W-:Y:S01]  /*7cb0*/  I2IP.S8.S32.SAT R86, R13, R12, R14 ;  /* 0x0000000c0d567239 */ /* 0x000fe2000000140e */
[----:B------:R-:W-:Y:S01]  /*7cc0*/  IMAD R18, R78, R22, RZ ;  /* 0x000000164e127224 */ /* 0x000fe200078e02ff */
[----:B------:R-:W-:Y:S01]  /*7cd0*/  SHF.L.U32 R109, R96, 0x8, RZ ;  /* 0x00000008606d7819 */ /* 0x000fe200000006ff */
[----:B------:R-:W-:Y:S01]  /*7ce0*/  IMAD R16, R5, R82, R16 ;  /* 0x0000005205107224 */ /* 0x000fe200078e0210 */
[----:B------:R-:W-:Y:S01]  /*7cf0*/  I2IP.S8.S32.SAT R19, R19, R3, RZ ;  /* 0x0000000313137239 */ /* 0x000fe200000014ff */
[----:B------:R-:W-:Y:S01]  /*7d00*/  IMAD R23, R78, R23, RZ ;  /* 0x000000174e177224 */ /* 0x000fe200078e02ff */
[----:B------:R-:W-:Y:S01]  /*7d10*/  MOV R3, R132 ;  /* 0x0000008400037202 */ /* 0x000fe20000000f00 */
[-C--:B------:R-:W-:Y:S01]  /*7d20*/  IMAD R17, R6, R82.reuse, R17 ;  /* 0x0000005206117224 */ /* 0x080fe200078e0211 */
[----:B------:R-:W-:Y:S01]  /*7d30*/  MOV R5, R129 ;  /* 0x0000008100057202 */ /* 0x000fe20000000f00 */
[-C--:B------:R-:W-:Y:S01]  /*7d40*/  IMAD R18, R7, R82.reuse, R18 ;  /* 0x0000005207127224 */ /* 0x080fe200078e0212 */
[----:B------:R-:W-:Y:S01]  /*7d50*/  SHF.R.S32.HI R7, RZ, 0x18, R127 ;  /* 0x00000018ff077819 */ /* 0x000fe2000001147f */
[----:B------:R-:W-:Y:S01]  /*7d60*/  IMAD R23, R87, R82, R23 ;  /* 0x0000005257177224 */ /* 0x000fe200078e0217 */
[----:B------:R-:W-:Y:S01]  /*7d70*/  I2IP.S8.S32.SAT R87, R2, R0, R19 ;  /* 0x0000000002577239 */ /* 0x000fe20000001413 */
[----:B------:R-:W-:Y:S01]  /*7d80*/  IMAD R20, R3, R82, R20 ;  /* 0x0000005203147224 */ /* 0x000fe200078e0214 */
[----:B------:R-:W-:Y:S01]  /*7d90*/  SHF.R.S32.HI R3, RZ, 0x18, R130 ;  /* 0x00000018ff037819 */ /* 0x000fe20000011482 */
[C---:B------:R-:W-:Y:S01]  /*7da0*/  IMAD R22, R78.reuse, R26, RZ ;  /* 0x0000001a4e167224 */ /* 0x040fe200078e02ff */
[----:B------:R-:W-:Y:S01]  /*7db0*/  I2IP.S8.S32.SAT R18, R23, R18, RZ ;  /* 0x0000001217127239 */ /* 0x000fe200000014ff */
[----:B------:R-:W-:Y:S01]  /*7dc0*/  IMAD R27, R78, R27, RZ ;  /* 0x0000001b4e1b7224 */ /* 0x000fe200078e02ff */
[----:B------:R1:W-:Y:S01]  /*7dd0*/  STS.128 [R153+UR49+0x6200], R84 ;  /* 0x0062005499007988 */ /* 0x0003e20008000c31 */
[----:B------:R-:W-:Y:S01]  /*7de0*/  IMAD R21, R4, R82, R21 ;  /* 0x0000005204157224 */ /* 0x000fe200078e0215 */
[----:B------:R-:W-:Y:S01]  /*7df0*/  I2IP.S8.S32.SAT R16, R17, R16, R18 ;  /* 0x0000001011107239 */ /* 0x000fe20000001412 */
[-C--:B------:R-:W-:Y:S01]  /*7e00*/  IMAD R22, R3, R82.reuse, R22 ;  /* 0x0000005203167224 */ /* 0x080fe200078e0216 */
[----:B------:R-:W-:Y:S01]  /*7e10*/  SHF.R.S32.HI R0, RZ, 0x18, R128 ;  /* 0x00000018ff007819 */ /* 0x000fe20000011480 */
[----:B------:R-:W-:Y:S01]  /*7e20*/  IMAD R27, R88, R82, R27 ;  /* 0x00000052581b7224 */ /* 0x000fe200078e021b */
[----:B------:R-:W-:Y:S01]  /*7e30*/  SHF.R.S32.HI R96, RZ, 0x18, R97 ;  /* 0x00000018ff607819 */ /* 0x000fe20000011461 */
[C---:B------:R-:W-:Y:S01]  /*7e40*/  IMAD R26, R78.reuse, R30, RZ ;  /* 0x0000001e4e1a7224 */ /* 0x040fe200078e02ff */
[----:B------:R-:W-:Y:S01]  /*7e50*/  SHF.L.U32 R106, R97, 0x8, RZ ;  /* 0x00000008616a7819 */ /* 0x000fe200000006ff */
[----:B------:R-:W-:Y:S01]  /*7e60*/  IMAD R24, R5, R82, R24 ;  /* 0x0000005205187224 */ /* 0x000fe200078e0218 */
[----:B------:R-:W-:Y:S01]  /*7e70*/  I2IP.S8.S32.SAT R17, R27, R22, RZ ;  /* 0x000000161b117239 */ /* 0x000fe200000014ff */
[----:B------:R-:W-:Y:S01]  /*7e80*/  IMAD R31, R78, R31, RZ ;  /* 0x0000001f4e1f7224 */ /* 0x000fe200078e02ff */
[----:B------:R-:W-:Y:S01]  /*7e90*/  SHF.R.S32.HI R5, RZ, 0x18, R124 ;  /* 0x00000018ff057819 */ /* 0x000fe2000001147c */
[----:B------:R-:W-:Y:S01]  /*7ea0*/  IMAD R25, R0, R82, R25 ;  /* 0x0000005200197224 */ /* 0x000fe200078e0219 */
[----:B------:R-:W-:Y:S01]  /*7eb0*/  I2IP.S8.S32.SAT R17, R21, R20, R17 ;  /* 0x0000001415117239 */ /* 0x000fe20000001411 */
[-C--:B------:R-:W-:Y:S01]  /*7ec0*/  IMAD R26, R7, R82.reuse, R26 ;  /* 0x00000052071a7224 */ /* 0x080fe200078e021a */
[----:B------:R-:W-:Y:S01]  /*7ed0*/  SHF.R.S32.HI R0, RZ, 0x18, R125 ;  /* 0x00000018ff007819 */ /* 0x000fe2000001147d */
[----:B------:R-:W-:Y:S01]  /*7ee0*/  IMAD.MOV.U32 R3, RZ, RZ, R126 ;  /* 0x000000ffff037224 */ /* 0x000fe200078e007e */
[----:B------:R-:W-:Y:S01]  /*7ef0*/  SHF.R.S32.HI R7, RZ, 0x18, R118 ;  /* 0x00000018ff077819 */ /* 0x000fe20000011476 */
[----:B------:R-:W-:Y:S01]  /*7f00*/  IMAD R31, R89, R82, R31 ;  /* 0x00000052591f7224 */ /* 0x000fe200078e021f */
[----:B------:R-:W-:Y:S01]  /*7f10*/  SHF.R.S32.HI R97, RZ, 0x18, R98 ;  /* 0x00000018ff617819 */ /* 0x000fe20000011462 */
[----:B------:R-:W-:Y:S01]  /*7f20*/  IMAD R30, R78, R34, RZ ;  /* 0x000000224e1e7224 */ /* 0x000fe200078e02ff */
[----:B------:R-:W-:Y:S01]  /*7f30*/  SHF.L.U32 R103, R98, 0x8, RZ ;  /* 0x0000000862677819 */ /* 0x000fe200000006ff */
[----:B------:R-:W-:Y:S01]  /*7f40*/  IMAD R28, R3, R82, R28 ;  /* 0x00000052031c7224 */ /* 0x000fe200078e021c */
[----:B------:R-:W-:Y:S01]  /*7f50*/  I2IP.S8.S32.SAT R18, R31, R26, RZ ;  /* 0x0000001a1f127239 */ /* 0x000fe200000014ff */
[----:B------:R-:W-:Y:S01]  /*7f60*/  IMAD R35, R78, R35, RZ ;  /* 0x000000234e237224 */ /* 0x000fe200078e02ff */
[----:B------:R-:W-:Y:S01]  /*7f70*/  MOV R3, R123 ;  /* 0x0000007b00037202 */ /* 0x000fe20000000f00 */
[----:B------:R-:W-:Y:S01]  /*7f80*/  IMAD R29, R0, R82, R29 ;  /* 0x00000052001d7224 */ /* 0x000fe200078e021d */
[----:B------:R-:W-:Y:S01]  /*7f90*/  I2IP.S8.S32.SAT R18, R25, R24, R18 ;  /* 0x0000001819127239 */ /* 0x000fe20000001412 */
[-C--:B------:R-:W-:Y:S01]  /*7fa0*/  IMAD R30, R5, R82.reuse, R30 ;  /* 0x00000052051e7224 */ /* 0x080fe200078e021e */
[----:B------:R-:W-:Y:S01]  /*7fb0*/  SHF.R.S32.HI R0, RZ, 0x18, R122 ;  /* 0x00000018ff007819 */ /* 0x000fe2000001147a */
[----:B------:R-:W-:Y:S01]  /*7fc0*/  IMAD R35, R90, R82, R35 ;  /* 0x000000525a237224 */ /* 0x000fe200078e0223 */
[----:B------:R-:W-:Y:S01]  /*7fd0*/  MOV R5, R120 ;  /* 0x0000007800057202 */ /* 0x000fe20000000f00 */
[----:B------:R-:W-:Y:S01]  /*7fe0*/  IMAD R32, R3, R82, R32 ;  /* 0x0000005203207224 */ /* 0x000fe200078e0220 */
[----:B------:R-:W-:Y:S01]  /*7ff0*/  SHF.R.S32.HI R3, RZ, 0x18, R121 ;  /* 0x00000018ff037819 */ /* 0x000fe20000011479 */
[C---:B------:R-:W-:Y:S01]  /*8000*/  IMAD R34, R78.reuse, R38, RZ ;  /* 0x000000264e227224 */ /* 0x040fe200078e02ff */
[----:B------:R-:W-:Y:S01]  /*8010*/  I2IP.S8.S32.SAT R19, R35, R30, RZ ;  /* 0x0000001e23137239 */ /* 0x000fe200000014ff */
[----:B------:R-:W-:Y:S01]  /*8020*/  IMAD R39, R78, R39, RZ ;  /* 0x000000274e277224 */ /* 0x000fe200078e02ff */
[----:B------:R-:W-:Y:S01]  /*8030*/  SHF.R.S32.HI R98, RZ, 0x18, R99 ;  /* 0x00000018ff627819 */ /* 0x000fe20000011463 */
[----:B------:R-:W-:Y:S01]  /*8040*/  IMAD R33, R0, R82, R33 ;  /* 0x0000005200217224 */ /* 0x000fe200078e0221 */
[----:B------:R-:W-:Y:S01]  /*8050*/  I2IP.S8.S32.SAT R19, R29, R28, R19 ;  /* 0x0000001c1d137239 */ /* 0x000fe20000001413 */
[-C--:B------:R-:W-:Y:S01]  /*8060*/  IMAD R34, R3, R82.reuse, R34 ;  /* 0x0000005203227224 */ /* 0x080fe200078e0222 */
[----:B------:R-:W-:Y:S01]  /*8070*/  SHF.R.S32.HI R0, RZ, 0x18, R119 ;  /* 0x00000018ff007819 */ /* 0x000fe20000011477 */
[----:B------:R-:W-:Y:S01]  /*8080*/  IMAD R39, R91, R82, R39 ;  /* 0x000000525b277224 */ /* 0x000fe200078e0227 */
[----:B------:R-:W-:Y:S01]  /*8090*/  MOV R3, R117 ;  /* 0x0000007500037202 */ /* 0x000fe20000000f00 */
[C---:B------:R-:W-:Y:S01]  /*80a0*/  IMAD R38, R78.reuse, R42, RZ ;  /* 0x0000002a4e267224 */ /* 0x040fe200078e02ff */
[----:B------:R1:W-:Y:S01]  /*80b0*/  STS.128 [R172+0x6200], R16 ;  /* 0x00620010ac007388 */ /* 0x0003e20000000c00 */
        /* <DEDUP_REMOVED lines=8> */
[-C--:B------:R-:W-:Y:S01]  /*8140*/  IMAD R43, R92, R82.reuse, R43 ;  /* 0x000000525c2b7224 */ /* 0x080fe200078e022b */
[----:B------:R-:W-:Y:S01]  /*8150*/  SHF.R.S32.HI R7, RZ, 0x18, R112 ;  /* 0x00000018ff077819 */ /* 0x000fe20000011470 */
[----:B------:R-:W-:Y:S01]  /*8160*/  IMAD R40, R3, R82, R40 ;  /* 0x0000005203287224 */ /* 0x000fe200078e0228 */
[----:B------:R-:W-:Y:S01]  /*8170*/  SHF.R.S32.HI R3, RZ, 0x18, R115 ;  /* 0x00000018ff037819 */ /* 0x000fe20000011473 */
[C---:B------:R-:W-:Y:S01]  /*8180*/  IMAD R42, R78.reuse, R46, RZ ;  /* 0x0000002e4e2a7224 */ /* 0x040fe200078e02ff */
[----:B------:R-:W-:Y:S01]  /*8190*/  I2IP.S8.S32.SAT R38, R43, R38, RZ ;  /* 0x000000262b267239 */ /* 0x000fe200000014ff */
[----:B------:R-:W-:Y:S01]  /*81a0*/  IMAD R47, R78, R47, RZ ;  /* 0x0000002f4e2f7224 */ /* 0x000fe200078e02ff */
[----:B------:R-:W-:Y:S01]  /*81b0*/  SHF.L.U32 R100, R99, 0x8, RZ ;  /* 0x0000000863647819 */ /* 0x000fe200000006ff */
[----:B------:R-:W-:Y:S01]  /*81c0*/  IMAD R41, R0, R82, R41 ;  /* 0x0000005200297224 */ /* 0x000fe200078e0229 */
[----:B------:R-:W-:Y:S01]  /*81d0*/  I2IP.S8.S32.SAT R33, R37, R36, R38 ;  /* 0x0000002425217239 */ /* 0x000fe20000001426 */
[-C--:B------:R-:W-:Y:S01]  /*81e0*/  IMAD R42, R3, R82.reuse, R42 ;  /* 0x00000052032a7224 */ /* 0x080fe200078e022a */
[----:B------:R-:W-:Y:S01]  /*81f0*/  SHF.R.S32.HI R0, RZ, 0x18, R113 ;  /* 0x00000018ff007819 */ /* 0x000fe20000011471 */
[----:B------:R-:W-:Y:S01]  /*8200*/  IMAD R47, R93, R82, R47 ;  /* 0x000000525d2f7224 */ /* 0x000fe200078e022f */
[----:B------:R-:W-:Y:S01]  /*8210*/  IADD3 R76, PT, PT, R76, 0x1, RZ ;  /* 0x000000014c4c7810 */ /* 0x000fe20007ffe0ff */
[C---:B------:R-:W-:Y:S02]  /*8220*/  IMAD R46, R78.reuse, R50, RZ ;  /* 0x000000324e2e7224 */ /* 0x040fe400078e02ff */
        /* <DEDUP_REMOVED lines=8> */
[----:B------:R-:W-:Y:S02]  /*82b0*/  IMAD.MOV.U32 R3, RZ, RZ, R111 ;  /* 0x000000ffff037224 */ /* 0x000fe400078e006f */
[-C--:B------:R-:W-:Y:S02]  /*82c0*/  IMAD R51, R94, R82.reuse, R51 ;  /* 0x000000525e337224 */ /* 0x080fe400078e0233 */
[----:B------:R-:W-:Y:S01]  /*82d0*/  IMAD R48, R3, R82, R48 ;  /* 0x0000005203307224 */ /* 0x000fe200078e0230 */
[----:B------:R-:W-:Y:S01]  /*82e0*/  SHF.R.S32.HI R3, RZ, 0x18, R109 ;  /* 0x00000018ff037819 */ /* 0x000fe2000001146d */
[C---:B------:R-:W-:Y:S01]  /*82f0*/  IMAD R50, R78.reuse, R54, RZ ;  /* 0x000000364e327224 */ /* 0x040fe200078e02ff */
[----:B------:R-:W-:Y:S01]  /*8300*/  I2IP.S8.S32.SAT R35, R51, R46, RZ ;  /* 0x0000002e33237239 */ /* 0x000fe200000014ff */
[----:B------:R-:W-:Y:S02]  /*8310*/  IMAD R55, R78, R55, RZ ;  /* 0x000000374e377224 */ /* 0x000fe400078e02ff */
[----:B------:R-:W-:Y:S01]  /*8320*/  IMAD R49, R0, R82, R49 ;  /* 0x0000005200317224 */ /* 0x000fe200078e0231 */
[----:B------:R-:W-:Y:S01]  /*8330*/  I2IP.S8.S32.SAT R35, R45, R44, R35 ;  /* 0x0000002c2d237239 */ /* 0x000fe20000001423 */
[-C--:B------:R-:W-:Y:S01]  /*8340*/  IMAD R50, R3, R82.reuse, R50 ;  /* 0x0000005203327224 */ /* 0x080fe200078e0232 */
[----:B------:R-:W-:Y:S01]  /*8350*/  SHF.R.S32.HI R0, RZ, 0x18, R107 ;  /* 0x00000018ff007819 */ /* 0x000fe2000001146b */
[----:B------:R-:W-:Y:S01]  /*8360*/  IMAD R55, R95, R82, R55 ;  /* 0x000000525f377224 */ /* 0x000fe200078e0237 */
[----:B------:R-:W-:Y:S01]  /*8370*/  SHF.R.S32.HI R3, RZ, 0x18, R106 ;  /* 0x00000018ff037819 */ /* 0x000fe2000001146a */
        /* <DEDUP_REMOVED lines=11> */
[----:B------:R-:W-:Y:S01]  /*8430*/  SHF.R.S32.HI R3, RZ, 0x18, R103 ;  /* 0x00000018ff037819 */ /* 0x000fe20000011467 */
[----:B------:R-:W-:Y:S02]  /*8440*/  IMAD R58, R78, R62, RZ ;  /* 0x0000003e4e3a7224 */ /* 0x000fe400078e02ff */
[----:B------:R-:W-:Y:S01]  /*8450*/  IMAD R56, R5, R82, R56 ;  /* 0x0000005205387224 */ /* 0x000fe200078e0238 */
[----:B------:R-:W-:Y:S01]  /*8460*/  MOV R5, R102 ;  /* 0x0000006600057202 */ /* 0x000fe20000000f00 */
[----:B------:R-:W-:Y:S01]  /*8470*/  IMAD R57, R0, R82, R57 ;  /* 0x0000005200397224 */ /* 0x000fe200078e0239 */
[----:B------:R-:W-:Y:S01]  /*8480*/  SHF.R.S32.HI R0, RZ, 0x18, R101 ;  /* 0x00000018ff007819 */ /* 0x000fe20000011465 */
[C---:B------:R-:W-:Y:S01]  /*8490*/  IMAD R63, R78.reuse, R63, RZ ;  /* 0x0000003f4e3f7224 */ /* 0x040fe200078e02ff */
[----:B------:R-:W-:Y:S01]  /*84a0*/  I2IP.S8.S32.SAT R54, R59, R54, RZ ;  /* 0x000000363b367239 */ /* 0x000fe200000014ff */
[-C--:B------:R-:W-:Y:S01]  /*84b0*/  IMAD R58, R3, R82.reuse, R58 ;  /* 0x00000052033a7224 */ /* 0x080fe200078e023a */
[----:B------:R-:W-:Y:S01]  /*84c0*/  SHF.R.S32.HI R3, RZ, 0x18, R100 ;  /* 0x00000018ff037819 */ /* 0x000fe20000011464 */
[----:B------:R-:W-:Y:S01]  /*84d0*/  IMAD R63, R97, R82, R63 ;  /* 0x00000052613f7224 */ /* 0x000fe200078e023f */
[----:B------:R-:W-:Y:S01]  /*84e0*/  I2IP.S8.S32.SAT R49, R53, R52, R54 ;  /* 0x0000003435317239 */ /* 0x000fe20000001436 */
        /* <DEDUP_REMOVED lines=19> */
[----:B------:R-:W-:Y:S02]  /*8620*/  UIADD3 UR8, UP0, UPT, UR52, 0x680, URZ ;  /* 0x0000068034087890 */ /* 0x000fe4000ff1e0ff */
[----:B------:R-:W-:Y:S02]  /*8630*/  UIADD3 UR5, UPT, UPT, UR41, 0x40, URZ ;  /* 0x0000004029057890 */ /* 0x000fe4000fffe0ff */
[----:B------:R-:W-:Y:S02]  /*8640*/  UIADD3 UR4, UPT, UPT, UR49, 0x6200, URZ ;  /* 0x0000620031047890 */ /* 0x000fe4000fffe0ff */
[----:B------:R-:W-:Y:S01]  /*8650*/  UIADD3.X UR9, UPT, UPT, URZ, UR53, URZ, UP0, !UPT ;  /* 0x00000035ff097290 */ /* 0x000fe200087fe4ff */
[----:B------:R-:W-:Y:S01]  /*8660*/  UMOV UR6, UR42 ;  /* 0x0000002a00067c82 */ /* 0x000fe20008000000 */
[----:B------:R-:W-:Y:S07]  /*8670*/  UMOV UR7, UR36 ;  /* 0x0000002400077c82 */ /* 0x000fee0008000000 */
[----:B------:R2:W-:Y:S01]  /*8680*/  UTMASTG.3D [UR4], [UR8] ;  /* 0x00000004080073b5 */ /* 0x0005e20008010000 */
[----:B------:R0:W-:Y:S01]  /*8690*/  UTMACMDFLUSH ;  /* 0x00000000000079b7 */ /* 0x0001e20000000000 */
[----:B--2---:R-:W-:Y:S04]  /*86a0*/  DEPBAR.LE SB0, 0x1 ;  /* 0x000080400000791a */ /* 0x004fe80000000000 */
.L_x_112:
[----:B------:R-:W-:Y:S05]  /*86b0*/  BSYNC.RECONVERGENT B0 ;  /* 0x0000000000007941 */ /* 0x000fea0003800200 */
.L_x_111:
[----:B------:R-:W-:Y:S01]  /*86c0*/  BAR.SYNC.DEFER_BLOCKING 0x1, 0x80 ;  /* 0x0042000000007b1d */ /* 0x000fe20000010000 */
[----:B------:R-:W-:Y:S01]  /*86d0*/  ISETP.NE.AND P2, PT, R168, RZ, PT ;  /* 0x000000ffa800720c */ /* 0x000fe20003f45270 */
[----:B------:R-:W-:Y:S01]  /*86e0*/  IMAD.IADD R20, R75, 0x1, R150 ;  /* 0x000000014b147824 */ /* 0x000fe200078e0296 */
[----:B------:R-:W-:Y:S01]  /*86f0*/  ISETP.NE.AND P0, PT, R169, 0x2, PT ;  /* 0x00000002a900780c */ /* 0x000fe20003f05270 */
[----:B------:R-:W-:Y:S01]  /*8700*/  IMAD.IADD R21, R77, 0x1, R152 ;  /* 0x000000014d157824 */ /* 0x000fe200078e0298 */
[----:B------:R-:W-:Y:S02]  /*8710*/  ISETP.NE.AND P1, PT, R76, 0x4, PT ;  /* 0x000000044c00780c */ /* 0x000fe40003f25270 */
[----:B------:R-:W-:Y:S02]  /*8720*/  SEL R0, RZ, 0x1, P0 ;  /* 0x00000001ff007807 */ /* 0x000fe40000000000 */
[----:B------:R-:W-:Y:S02]  /*8730*/  SEL R3, RZ, 0x1, P1 ;  /* 0x00000001ff037807 */ /* 0x000fe40000800000 */
[----:B------:R-:W-:Y:S02]  /*8740*/  LOP3.LUT R161, R161, R0, RZ, 0x3c, !PT ;  /* 0x00000000a1a17212 */ /* 0x000fe400078e3cff */
[----:B------:R-:W-:Y:S02]  /*8750*/  LOP3.LUT R162, R162, R3, RZ, 0x3c, !PT ;  /* 0x00000003a2a27212 */ /* 0x000fe400078e3cff */
[----:B------:R-:W-:Y:S02]  /*8760*/  @P2 R2UR UR36, R158 ;  /* 0x000000009e2422ca */ /* 0x000fe400000e0000 */
[----:B------:R-:W-:Y:S02]  /*8770*/  SEL R169, R169, RZ, P0 ;  /* 0x000000ffa9a97207 */ /* 0x000fe40000000000 */
[----:B------:R-:W-:Y:S01]  /*8780*/  SEL R76, R76, RZ, P1 ;  /* 0x000000ff4c4c7207 */ /* 0x000fe20000800000 */
[----:B------:R-:W-:Y:S10]  /*8790*/  @P2 BRA `(.L_x_113) ;  /* 0xffffffc400842947 */ /* 0x000ff4000383ffff */
[----:B------:R-:W-:Y:S05]  /*87a0*/  EXIT ;  /* 0x000000000000794d */ /* 0x000fea0003800000 */
.L_x_20:
[----:B--2---:R2:W1:Y:S02]  /*87b0*/  SYNCS.PHASECHK.TRANS64.TRYWAIT P0, [R3+URZ+0x160], R2 ;  /* 0x00016002030075a7 */ /* 0x00446400080011ff */
[----:B-1----:R-:W-:Y:S05]  /*87c0*/  @!P0 NANOSLEEP.SYNCS 0x989680 ;  /* 0x009896800000895d */ /* 0x002fea0003900000 */
[----:B------:R-:W1:Y:S02]  /*87d0*/  @!P0 SYNCS.PHASECHK.TRANS64 P0, [R3+URZ+0x160], R2 ;  /* 0x00016002030085a7 */ /* 0x000e6400080010ff */
[----:B-1----:R-:W-:Y:S05]  /*87e0*/  @!P0 BRA `(.L_x_20) ;  /* 0xfffffffc00f08947 */ /* 0x002fea000383ffff */
[----:B------:R-:W-:Y:S05]  /*87f0*/  BRA `(.L_x_114) ;  /* 0xffffff8c00b87947 */ /* 0x000fea000383ffff */
.L_x_23:
[----:B-1----:R-:W-:-:S07]  /*8800*/  MOV R2, UR33 ;  /* 0x0000002100027c02 */ /* 0x002fce0008000f00 */
.L_x_115:
[----:B-1----:R1:W2:Y:S02]  /*8810*/  SYNCS.PHASECHK.TRANS64.TRYWAIT P0, [R2+URZ+0x60], R5 ;  /* 0x00006005020075a7 */ /* 0x0022a400080011ff */
[----:B--2---:R-:W-:Y:S05]  /*8820*/  @!P0 NANOSLEEP.SYNCS 0x989680 ;  /* 0x009896800000895d */ /* 0x004fea0003900000 */
[----:B------:R-:W2:Y:S02]  /*8830*/  @!P0 SYNCS.PHASECHK.TRANS64 P0, [R2+URZ+0x60], R5 ;  /* 0x00006005020085a7 */ /* 0x000ea400080010ff */
[----:B--2---:R-:W-:Y:S05]  /*8840*/  @!P0 BRA `(.L_x_115) ;  /* 0xfffffffc00f08947 */ /* 0x004fea000383ffff */
[----:B------:R-:W-:Y:S05]  /*8850*/  BRA `(.L_x_22) ;  /* 0xffffff9000087947 */ /* 0x000fea000383ffff */
.L_x_29:
[----:B-1----:R-:W-:-:S07]  /*8860*/  MOV R2, UR17 ;  /* 0x0000001100027c02 */ /* 0x002fce0008000f00 */
.L_x_116:
[----:B-1----:R1:W2:Y:S02]  /*8870*/  SYNCS.PHASECHK.TRANS64.TRYWAIT P0, [R2+URZ+0x60], R5 ;  /* 0x00006005020075a7 */ /* 0x0022a400080011ff */
[----:B--2---:R-:W-:Y:S05]  /*8880*/  @!P0 NANOSLEEP.SYNCS 0x989680 ;  /* 0x009896800000895d */ /* 0x004fea0003900000 */
[----:B------:R-:W2:Y:S02]  /*8890*/  @!P0 SYNCS.PHASECHK.TRANS64 P0, [R2+URZ+0x60], R5 ;  /* 0x00006005020085a7 */ /* 0x000ea400080010ff */
[----:B--2---:R-:W-:Y:S05]  /*88a0*/  @!P0 BRA `(.L_x_116) ;  /* 0xfffffffc00f08947 */ /* 0x004fea000383ffff */
[----:B------:R-:W-:Y:S05]  /*88b0*/  BRA `(.L_x_28) ;  /* 0xffffff9000ac7947 */ /* 0x000fea000383ffff */
.L_x_33:
[----:B-1----:R1:W2:Y:S02]  /*88c0*/  SYNCS.PHASECHK.TRANS64.TRYWAIT P0, [R2+URZ+0xf0], R3 ;  /* 0x0000f003020075a7 */ /* 0x0022a400080011ff */
[----:B--2---:R-:W-:Y:S05]  /*88d0*/  @!P0 NANOSLEEP.SYNCS 0x989680 ;  /* 0x009896800000895d */ /* 0x004fea0003900000 */
[----:B------:R-:W2:Y:S02]  /*88e0*/  @!P0 SYNCS.PHASECHK.TRANS64 P0, [R2+URZ+0xf0], R3 ;  /* 0x0000f003020085a7 */ /* 0x000ea400080010ff */
[----:B--2---:R-:W-:Y:S05]  /*88f0*/  @!P0 BRA `(.L_x_33) ;  /* 0xfffffffc00f08947 */ /* 0x004fea000383ffff */
[----:B------:R-:W-:Y:S05]  /*8900*/  BRA `(.L_x_117) ;  /* 0xffffff9400387947 */ /* 0x000fea000383ffff */
.L_x_37:
[----:B----4-:R-:W-:-:S07]  /*8910*/  MOV R0, UR5 ;  /* 0x0000000500007c02 */ /* 0x010fce0008000f00 */
.L_x_118:
[----:B-1----:R1:W2:Y:S02]  /*8920*/  SYNCS.PHASECHK.TRANS64.TRYWAIT P0, [R0+URZ], R3 ;  /* 0x00000003000075a7 */ /* 0x0022a400080011ff */
[----:B--2---:R-:W-:Y:S05]  /*8930*/  @!P0 NANOSLEEP.SYNCS 0x989680 ;  /* 0x009896800000895d */ /* 0x004fea0003900000 */
[----:B------:R-:W2:Y:S02]  /*8940*/  @!P0 SYNCS.PHASECHK.TRANS64 P0, [R0+URZ], R3 ;  /* 0x00000003000085a7 */ /* 0x000ea400080010ff */
[----:B--2---:R-:W-:Y:S05]  /*8950*/  @!P0 BRA `(.L_x_118) ;  /* 0xfffffffc00f08947 */ /* 0x004fea000383ffff */
[----:B------:R-:W-:Y:S05]  /*8960*/  BRA `(.L_x_119) ;  /* 0xffffff9800a87947 */ /* 0x000fea000383ffff */
.L_x_38:
[----:B----4-:R-:W-:-:S07]  /*8970*/  MOV R0, UR5 ;  /* 0x0000000500007c02 */ /* 0x010fce0008000f00 */
.L_x_120:
[----:B-1----:R1:W2:Y:S02]  /*8980*/  SYNCS.PHASECHK.TRANS64.TRYWAIT P0, [R0+URZ], R3 ;  /* 0x00000003000075a7 */ /* 0x0022a400080011ff */
[----:B--2---:R-:W-:Y:S05]  /*8990*/  @!P0 NANOSLEEP.SYNCS 0x989680 ;  /* 0x009896800000895d */ /* 0x004fea0003900000 */
[----:B------:R-:W2:Y:S02]  /*89a0*/  @!P0 SYNCS.PHASECHK.TRANS64 P0, [R0+URZ], R3 ;  /* 0x00000003000085a7 */ /* 0x000ea400080010ff */
[----:B--2---:R-:W-:Y:S05]  /*89b0*/  @!P0 BRA `(.L_x_120) ;  /* 0xfffffffc00f08947 */ /* 0x004fea000383ffff */
[----:B------:R-:W-:Y:S05]  /*89c0*/  BRA `(.L_x_121) ;  /* 0xffffff9800b47947 */ /* 0x000fea000383ffff */
.L_x_39:
[----:B----4-:R-:W-:-:S07]  /*89d0*/  MOV R0, UR5 ;  /* 0x0000000500007c02 */ /* 0x010fce0008000f00 */
.L_x_122:
[----:B-1----:R1:W2:Y:S02]  /*89e0*/  SYNCS.PHASECHK.TRANS64.TRYWAIT P0, [R0+URZ], R3 ;  /* 0x00000003000075a7 */ /* 0x0022a400080011ff */
[----:B--2---:R-:W-:Y:S05]  /*89f0*/  @!P0 NANOSLEEP.SYNCS 0x989680 ;  /* 0x009896800000895d */ /* 0x004fea0003900000 */
[----:B------:R-:W2:Y:S02]  /*8a00*/  @!P0 SYNCS.PHASECHK.TRANS64 P0, [R0+URZ], R3 ;  /* 0x00000003000085a7 */ /* 0x000ea400080010ff */
[----:B--2---:R-:W-:Y:S05]  /*8a10*/  @!P0 BRA `(.L_x_122) ;  /* 0xfffffffc00f08947 */ /* 0x004fea000383ffff */
[----:B------:R-:W-:Y:S05]  /*8a20*/  BRA `(.L_x_123) ;  /* 0xffffff9800c07947 */ /* 0x000fea000383ffff */
.L_x_40:
[----:B----4-:R-:W-:-:S07]  /*8a30*/  MOV R0, UR5 ;  /* 0x0000000500007c02 */ /* 0x010fce0008000f00 */
.L_x_124:
[----:B-1----:R1:W2:Y:S02]  /*8a40*/  SYNCS.PHASECHK.TRANS64.TRYWAIT P0, [R0+URZ], R3 ;  /* 0x00000003000075a7 */ /* 0x0022a400080011ff */
[----:B--2---:R-:W-:Y:S05]  /*8a50*/  @!P0 NANOSLEEP.SYNCS 0x989680 ;  /* 0x009896800000895d */ /* 0x004fea0003900000 */
[----:B------:R-:W2:Y:S02]  /*8a60*/  @!P0 SYNCS.PHASECHK.TRANS64 P0, [R0+URZ], R3 ;  /* 0x00000003000085a7 */ /* 0x000ea400080010ff */
[----:B--2---:R-:W-:Y:S05]  /*8a70*/  @!P0 BRA `(.L_x_124) ;  /* 0xfffffffc00f08947 */ /* 0x004fea000383ffff */
[----:B------:R-:W-:Y:S05]  /*8a80*/  BRA `(.L_x_125) ;  /* 0xffffff9800cc7947 */ /* 0x000fea000383ffff */
.L_x_41:
[----:B----4-:R-:W-:-:S07]  /*8a90*/  MOV R0, UR5 ;  /* 0x0000000500007c02 */ /* 0x010fce0008000f00 */
.L_x_126:
[----:B-1----:R1:W2:Y:S02]  /*8aa0*/  SYNCS.PHASECHK.TRANS64.TRYWAIT P0, [R0+URZ], R3 ;  /* 0x00000003000075a7 */ /* 0x0022a400080011ff */
[----:B--2---:R-:W-:Y:S05]  /*8ab0*/  @!P0 NANOSLEEP.SYNCS 0x989680 ;  /* 0x009896800000895d */ /* 0x004fea0003900000 */
[----:B------:R-:W2:Y:S02]  /*8ac0*/  @!P0 SYNCS.PHASECHK.TRANS64 P0, [R0+URZ], R3 ;  /* 0x00000003000085a7 */ /* 0x000ea400080010ff */
[----:B--2---:R-:W-:Y:S05]  /*8ad0*/  @!P0 BRA `(.L_x_126) ;  /* 0xfffffffc00f08947 */ /* 0x004fea000383ffff */
[----:B------:R-:W-:Y:S05]  /*8ae0*/  BRA `(.L_x_127) ;  /* 0xffffff9800d87947 */ /* 0x000fea000383ffff */
.L_x_42:
[----:B----4-:R-:W-:-:S07]  /*8af0*/  MOV R0, UR5 ;  /* 0x0000000500007c02 */ /* 0x010fce0008000f00 */
.L_x_128:
[----:B-1----:R1:W2:Y:S02]  /*8b00*/  SYNCS.PHASECHK.TRANS64.TRYWAIT P0, [R0+URZ], R3 ;  /* 0x00000003000075a7 */ /* 0x0022a400080011ff */
[----:B--2---:R-:W-:Y:S05]  /*8b10*/  @!P0 NANOSLEEP.SYNCS 0x989680 ;  /* 0x009896800000895d */ /* 0x004fea0003900000 */
[----:B------:R-:W2:Y:S02]  /*8b20*/  @!P0 SYNCS.PHASECHK.TRANS64 P0, [R0+URZ], R3 ;  /* 0x00000003000085a7 */ /* 0x000ea400080010ff */
[----:B--2---:R-:W-:Y:S05]  /*8b30*/  @!P0 BRA `(.L_x_128) ;  /* 0xfffffffc00f08947 */ /* 0x004fea000383ffff */
[----:B------:R-:W-:Y:S05]  /*8b40*/  BRA `(.L_x_129) ;  /* 0xffffff9800e47947 */ /* 0x000fea000383ffff */
.L_x_43:
[----:B----4-:R-:W-:-:S07]  /*8b50*/  MOV R0, UR5 ;  /* 0x0000000500007c02 */ /* 0x010fce0008000f00 */
.L_x_130:
[----:B-1----:R1:W2:Y:S02]  /*8b60*/  SYNCS.PHASECHK.TRANS64.TRYWAIT P0, [R0+URZ], R3 ;  /* 0x00000003000075a7 */ /* 0x0022a400080011ff */
[----:B--2---:R-:W-:Y:S05]  /*8b70*/  @!P0 NANOSLEEP.SYNCS 0x989680 ;  /* 0x009896800000895d */ /* 0x004fea0003900000 */
[----:B------:R-:W2:Y:S02]  /*8b80*/  @!P0 SYNCS.PHASECHK.TRANS64 P0, [R0+URZ], R3 ;  /* 0x00000003000085a7 */ /* 0x000ea400080010ff */
[----:B--2---:R-:W-:Y:S05]  /*8b90*/  @!P0 BRA `(.L_x_130) ;  /* 0xfffffffc00f08947 */ /* 0x004fea000383ffff */
[----:B------:R-:W-:Y:S05]  /*8ba0*/  BRA `(.L_x_131) ;  /* 0xffffff9800f07947 */ /* 0x000fea000383ffff */
.L_x_44:
[----:B----4-:R-:W-:-:S07]  /*8bb0*/  MOV R0, UR5 ;  /* 0x0000000500007c02 */ /* 0x010fce0008000f00 */
.L_x_132:
[----:B-1----:R1:W2:Y:S02]  /*8bc0*/  SYNCS.PHASECHK.TRANS64.TRYWAIT P0, [R0+URZ], R3 ;  /* 0x00000003000075a7 */ /* 0x0022a400080011ff */
[----:B--2---:R-:W-:Y:S05]  /*8bd0*/  @!P0 NANOSLEEP.SYNCS 0x989680 ;  /* 0x009896800000895d */ /* 0x004fea0003900000 */
[----:B------:R-:W2:Y:S02]  /*8be0*/  @!P0 SYNCS.PHASECHK.TRANS64 P0, [R0+URZ], R3 ;  /* 0x00000003000085a7 */ /* 0x000ea400080010ff */
[----:B--2---:R-:W-:Y:S05]  /*8bf0*/  @!P0 BRA `(.L_x_132) ;  /* 0xfffffffc00f08947 */ /* 0x004fea000383ffff */
[----:B------:R-:W-:Y:S05]  /*8c00*/  BRA `(.L_x_133) ;  /* 0xffffff9800fc7947 */ /* 0x000fea000383ffff */
.L_x_45:
[----:B----4-:R-:W-:-:S07]  /*8c10*/  MOV R0, UR5 ;  /* 0x0000000500007c02 */ /* 0x010fce0008000f00 */
.L_x_134:
[----:B-1----:R1:W2:Y:S02]  /*8c20*/  SYNCS.PHASECHK.TRANS64.TRYWAIT P0, [R0+URZ], R3 ;  /* 0x00000003000075a7 */ /* 0x0022a400080011ff */
[----:B--2---:R-:W-:Y:S05]  /*8c30*/  @!P0 NANOSLEEP.SYNCS 0x989680 ;  /* 0x009896800000895d */ /* 0x004fea0003900000 */
[----:B------:R-:W2:Y:S02]  /*8c40*/  @!P0 SYNCS.PHASECHK.TRANS64 P0, [R0+URZ], R3 ;  /* 0x00000003000085a7 */ /* 0x000ea400080010ff */
[----:B--2---:R-:W-:Y:S05]  /*8c50*/  @!P0 BRA `(.L_x_134) ;  /* 0xfffffffc00f08947 */ /* 0x004fea000383ffff */
[----:B------:R-:W-:Y:S05]  /*8c60*/  BRA `(.L_x_135) ;  /* 0xffffff9c00087947 */ /* 0x000fea000383ffff */
.L_x_46:
[----:B----4-:R-:W-:-:S07]  /*8c70*/  MOV R0, UR5 ;  /* 0x0000000500007c02 */ /* 0x010fce0008000f00 */
.L_x_136:
[----:B-1----:R1:W2:Y:S02]  /*8c80*/  SYNCS.PHASECHK.TRANS64.TRYWAIT P0, [R0+URZ], R3 ;  /* 0x00000003000075a7 */ /* 0x0022a400080011ff */
[----:B--2---:R-:W-:Y:S05]  /*8c90*/  @!P0 NANOSLEEP.SYNCS 0x989680 ;  /* 0x009896800000895d */ /* 0x004fea0003900000 */
[----:B------:R-:W2:Y:S02]  /*8ca0*/  @!P0 SYNCS.PHASECHK.TRANS64 P0, [R0+URZ], R3 ;  /* 0x00000003000085a7 */ /* 0x000ea400080010ff */
[----:B--2---:R-:W-:Y:S05]  /*8cb0*/  @!P0 BRA `(.L_x_136) ;  /* 0xfffffffc00f08947 */ /* 0x004fea000383ffff */
[----:B------:R-:W-:Y:S05]  /*8cc0*/  BRA `(.L_x_137) ;  /* 0xffffff9c00147947 */ /* 0x000fea000383ffff */
.L_x_47:
[----:B----4-:R-:W-:-:S07]  /*8cd0*/  MOV R0, UR5 ;  /* 0x0000000500007c02 */ /* 0x010fce0008000f00 */
.L_x_138:
[----:B-1----:R1:W2:Y:S02]  /*8ce0*/  SYNCS.PHASECHK.TRANS64.TRYWAIT P0, [R0+URZ], R3 ;  /* 0x00000003000075a7 */ /* 0x0022a400080011ff */
[----:B--2---:R-:W-:Y:S05]  /*8cf0*/  @!P0 NANOSLEEP.SYNCS 0x989680 ;  /* 0x009896800000895d */ /* 0x004fea0003900000 */
[----:B------:R-:W2:Y:S02]  /*8d00*/  @!P0 SYNCS.PHASECHK.TRANS64 P0, [R0+URZ], R3 ;  /* 0x00000003000085a7 */ /* 0x000ea400080010ff */
[----:B--2---:R-:W-:Y:S05]  /*8d10*/  @!P0 BRA `(.L_x_138) ;  /* 0xfffffffc00f08947 */ /* 0x004fea000383ffff */
[----:B------:R-:W-:Y:S05]  /*8d20*/  BRA `(.L_x_139) ;  /* 0xffffff9c00207947 */ /* 0x000fea000383ffff */
.L_x_50:
[----:B-1----:R1:W2:Y:S02]  /*8d30*/  SYNCS.PHASECHK.TRANS64.TRYWAIT P0, [R0+URZ+0x150], R5 ;  /* 0x00015005000075a7 */ /* 0x0022a400080011ff */
[----:B--2---:R-:W-:Y:S05]  /*8d40*/  @!P0 NANOSLEEP.SYNCS 0x989680 ;  /* 0x009896800000895d */ /* 0x004fea0003900000 */
[----:B------:R-:W2:Y:S02]  /*8d50*/  @!P0 SYNCS.PHASECHK.TRANS64 P0, [R0+URZ+0x150], R5 ;  /* 0x00015005000085a7 */ /* 0x000ea400080010ff */
[----:B--2---:R-:W-:Y:S05]  /*8d60*/  @!P0 BRA `(.L_x_50) ;  /* 0xfffffffc00f08947 */ /* 0x004fea000383ffff */
[----:B------:R-:W-:Y:S05]  /*8d70*/  BRA `(.L_x_140) ;  /* 0xffffff9c007c7947 */ /* 0x000fea000383ffff */
.L_x_51:
[----:B------:R-:W-:-:S07]  /*8d80*/  MOV R0, UR5 ;  /* 0x0000000500007c02 */ /* 0x000fce0008000f00 */
.L_x_141:
[----:B-1----:R1:W2:Y:S02]  /*8d90*/  SYNCS.PHASECHK.TRANS64.TRYWAIT P0, [R0+URZ+0x100], R5 ;  /* 0x00010005000075a7 */ /* 0x0022a400080011ff */
[----:B--2---:R-:W-:Y:S05]  /*8da0*/  @!P0 NANOSLEEP.SYNCS 0x989680 ;  /* 0x009896800000895d */ /* 0x004fea0003900000 */
[----:B------:R-:W2:Y:S02]  /*8db0*/  @!P0 SYNCS.PHASECHK.TRANS64 P0, [R0+URZ+0x100], R5 ;  /* 0x00010005000085a7 */ /* 0x000ea400080010ff */
[----:B--2---:R-:W-:Y:S05]  /*8dc0*/  @!P0 BRA `(.L_x_141) ;  /* 0xfffffffc00f08947 */ /* 0x004fea000383ffff */
[----:B------:R-:W-:Y:S05]  /*8dd0*/  BRA `(.L_x_142) ;  /* 0xffffff9c008c7947 */ /* 0x000fea000383ffff */
.L_x_52:
[----:B-1----:R1:W2:Y:S02]  /*8de0*/  SYNCS.PHASECHK.TRANS64.TRYWAIT P1, [R0+URZ+0xf0], R5 ;  /* 0x0000f005000075a7 */ /* 0x0022a400080211ff */
[----:B--2---:R-:W-:Y:S05]  /*8df0*/  @!P1 NANOSLEEP.SYNCS 0x989680 ;  /* 0x009896800000995d */ /* 0x004fea0003900000 */
[----:B------:R-:W2:Y:S02]  /*8e00*/  @!P1 SYNCS.PHASECHK.TRANS64 P1, [R0+URZ+0xf0], R5 ;  /* 0x0000f005000095a7 */ /* 0x000ea400080210ff */
[----:B--2---:R-:W-:Y:S05]  /*8e10*/  @!P1 BRA `(.L_x_52) ;  /* 0xfffffffc00f09947 */ /* 0x004fea000383ffff */
[----:B------:R-:W-:Y:S05]  /*8e20*/  BRA `(.L_x_143) ;  /* 0xffffff9c00bc7947 */ /* 0x000fea000383ffff */
.L_x_55:
[----:B------:R-:W-:-:S07]  /*8e30*/  MOV R0, UR5 ;  /* 0x0000000500007c02 */ /* 0x000fce0008000f00 */
.L_x_144:
[----:B-1----:R1:W2:Y:S02]  /*8e40*/  SYNCS.PHASECHK.TRANS64.TRYWAIT P0, [R0+URZ+0x100], R3 ;  /* 0x00010003000075a7 */ /* 0x0022a400080011ff */
[----:B--2---:R-:W-:Y:S05]  /*8e50*/  @!P0 NANOSLEEP.SYNCS 0x989680 ;  /* 0x009896800000895d */ /* 0x004fea0003900000 */
[----:B------:R-:W2:Y:S02]  /*8e60*/  @!P0 SYNCS.PHASECHK.TRANS64 P0, [R0+URZ+0x100], R3 ;  /* 0x00010003000085a7 */ /* 0x000ea400080010ff */
[----:B--2---:R-:W-:Y:S05]  /*8e70*/  @!P0 BRA `(.L_x_144) ;  /* 0xfffffffc00f08947 */ /* 0x004fea000383ffff */
[----:B------:R-:W-:Y:S05]  /*8e80*/  BRA `(.L_x_54) ;  /* 0xffffffa000107947 */ /* 0x000fea000383ffff */
.L_x_62:
[----:B-1----:R1:W2:Y:S02]  /*8e90*/  SYNCS.PHASECHK.TRANS64.TRYWAIT P1, [R0+URZ+0xf0], R5 ;  /* 0x0000f005000075a7 */ /* 0x0022a400080211ff */
[----:B--2---:R-:W-:Y:S05]  /*8ea0*/  @!P1 NANOSLEEP.SYNCS 0x989680 ;  /* 0x009896800000995d */ /* 0x004fea0003900000 */
[----:B------:R-:W2:Y:S02]  /*8eb0*/  @!P1 SYNCS.PHASECHK.TRANS64 P1, [R0+URZ+0xf0], R5 ;  /* 0x0000f005000095a7 */ /* 0x000ea400080210ff */
[----:B--2---:R-:W-:Y:S05]  /*8ec0*/  @!P1 BRA `(.L_x_62) ;  /* 0xfffffffc00f09947 */ /* 0x004fea000383ffff */
[----:B------:R-:W-:Y:S05]  /*8ed0*/  BRA `(.L_x_145) ;  /* 0xffffffa4006c7947 */ /* 0x000fea000383ffff */
.L_x_63:
[----:B------:R-:W-:-:S07]  /*8ee0*/  MOV R3, UR8 ;  /* 0x0000000800037c02 */ /* 0x000fce0008000f00 */
.L_x_146:
[----:B-1----:R1:W2:Y:S02]  /*8ef0*/  SYNCS.PHASECHK.TRANS64.TRYWAIT P0, [R3+URZ+0x130], R0 ;  /* 0x00013000030075a7 */ /* 0x0022a400080011ff */
[----:B--2---:R-:W-:Y:S05]  /*8f00*/  @!P0 NANOSLEEP.SYNCS 0x989680 ;  /* 0x009896800000895d */ /* 0x004fea0003900000 */
[----:B------:R-:W2:Y:S02]  /*8f10*/  @!P0 SYNCS.PHASECHK.TRANS64 P0, [R3+URZ+0x130], R0 ;  /* 0x00013000030085a7 */ /* 0x000ea400080010ff */
[----:B--2---:R-:W-:Y:S05]  /*8f20*/  @!P0 BRA `(.L_x_146) ;  /* 0xfffffffc00f08947 */ /* 0x004fea000383ffff */
[----:B------:R-:W-:Y:S05]  /*8f30*/  BRA `(.L_x_147) ;  /* 0xffffffa400a47947 */ /* 0x000fea000383ffff */
.L_x_66:
[----:B------:R-:W-:Y:S07]  /*8f40*/  MOV R0, UR7 ;  /* 0x0000000700007c02 */ /* 0x000fee0008000f00 */
.L_x_148:
[----:B-1----:R1:W2:Y:S02]  /*8f50*/  SYNCS.PHASECHK.TRANS64.TRYWAIT P0, [R0+URZ], R3 ;  /* 0x00000003000075a7 */ /* 0x0022a400080011ff */
[----:B--2---:R-:W-:Y:S05]  /*8f60*/  @!P0 NANOSLEEP.SYNCS 0x989680 ;  /* 0x009896800000895d */ /* 0x004fea0003900000 */
[----:B------:R-:W2:Y:S02]  /*8f70*/  @!P0 SYNCS.PHASECHK.TRANS64 P0, [R0+URZ], R3 ;  /* 0x00000003000085a7 */ /* 0x000ea400080010ff */
[----:B--2---:R-:W-:Y:S05]  /*8f80*/  @!P0 BRA `(.L_x_148) ;  /* 0xfffffffc00f08947 */ /* 0x004fea000383ffff */
[----:B------:R-:W-:Y:S05]  /*8f90*/  BRA `(.L_x_65) ;  /* 0xffffffa400c07947 */ /* 0x000fea000383ffff */
.L_x_69:
[----:B------:R-:W-:-:S07]  /*8fa0*/  MOV R0, UR5 ;  /* 0x0000000500007c02 */ /* 0x000fce0008000f00 */
.L_x_149:
[----:B--2---:R2:W3:Y:S02]  /*8fb0*/  SYNCS.PHASECHK.TRANS64.TRYWAIT P0, [R0+URZ], R3 ;  /* 0x00000003000075a7 */ /* 0x0044e400080011ff */
[----:B---3--:R-:W-:Y:S05]  /*8fc0*/  @!P0 NANOSLEEP.SYNCS 0x989680 ;  /* 0x009896800000895d */ /* 0x008fea0003900000 */
[----:B------:R-:W3:Y:S02]  /*8fd0*/  @!P0 SYNCS.PHASECHK.TRANS64 P0, [R0+URZ], R3 ;  /* 0x00000003000085a7 */ /* 0x000ee400080010ff */
[----:B---3--:R-:W-:Y:S05]  /*8fe0*/  @!P0 BRA `(.L_x_149) ;  /* 0xfffffffc00f08947 */ /* 0x008fea000383ffff */
[----:B------:R-:W-:Y:S05]  /*8ff0*/  BRA `(.L_x_150) ;  /* 0xffffffa800747947 */ /* 0x000fea000383ffff */
.L_x_70:
[----:B------:R-:W-:-:S07]  /*9000*/  MOV R0, UR5 ;  /* 0x0000000500007c02 */ /* 0x000fce0008000f00 */
.L_x_151:
[----:B-1----:R1:W2:Y:S02]  /*9010*/  SYNCS.PHASECHK.TRANS64.TRYWAIT P0, [R0+URZ], R3 ;  /* 0x00000003000075a7 */ /* 0x0022a400080011ff */
[----:B--2---:R-:W-:Y:S05]  /*9020*/  @!P0 NANOSLEEP.SYNCS 0x989680 ;  /* 0x009896800000895d */ /* 0x004fea0003900000 */
[----:B------:R-:W2:Y:S02]  /*9030*/  @!P0 SYNCS.PHASECHK.TRANS64 P0, [R0+URZ], R3 ;  /* 0x00000003000085a7 */ /* 0x000ea400080010ff */
[----:B--2---:R-:W-:Y:S05]  /*9040*/  @!P0 BRA `(.L_x_151) ;  /* 0xfffffffc00f08947 */ /* 0x004fea000383ffff */
[----:B------:R-:W-:Y:S05]  /*9050*/  BRA `(.L_x_152) ;  /* 0xffffffa800807947 */ /* 0x000fea000383ffff */
.L_x_71:
[----:B------:R-:W-:-:S07]  /*9060*/  MOV R0, UR5 ;  /* 0x0000000500007c02 */ /* 0x000fce0008000f00 */
.L_x_153:
[----:B-1----:R1:W2:Y:S02]  /*9070*/  SYNCS.PHASECHK.TRANS64.TRYWAIT P0, [R0+URZ], R3 ;  /* 0x00000003000075a7 */ /* 0x0022a400080011ff */
[----:B--2---:R-:W-:Y:S05]  /*9080*/  @!P0 NANOSLEEP.SYNCS 0x989680 ;  /* 0x009896800000895d */ /* 0x004fea0003900000 */
[----:B------:R-:W2:Y:S02]  /*9090*/  @!P0 SYNCS.PHASECHK.TRANS64 P0, [R0+URZ], R3 ;  /* 0x00000003000085a7 */ /* 0x000ea400080010ff */
[----:B--2---:R-:W-:Y:S05]  /*90a0*/  @!P0 BRA `(.L_x_153) ;  /* 0xfffffffc00f08947 */ /* 0x004fea000383ffff */
[----:B------:R-:W-:Y:S05]  /*90b0*/  BRA `(.L_x_154) ;  /* 0xffffffa8008c7947 */ /* 0x000fea000383ffff */
.L_x_72:
[----:B------:R-:W-:-:S07]  /*90c0*/  MOV R0, UR7 ;  /* 0x0000000700007c02 */ /* 0x000fce0008000f00 */
.L_x_155:
[----:B-1----:R1:W2:Y:S02]  /*90d0*/  SYNCS.PHASECHK.TRANS64.TRYWAIT P0, [R0+URZ], R3 ;  /* 0x00000003000075a7 */ /* 0x0022a400080011ff */
[----:B--2---:R-:W-:Y:S05]  /*90e0*/  @!P0 NANOSLEEP.SYNCS 0x989680 ;  /* 0x009896800000895d */ /* 0x004fea0003900000 */
[----:B------:R-:W2:Y:S02]  /*90f0*/  @!P0 SYNCS.PHASECHK.TRANS64 P0, [R0+URZ], R3 ;  /* 0x00000003000085a7 */ /* 0x000ea400080010ff */
[----:B--2---:R-:W-:Y:S05]  /*9100*/  @!P0 BRA `(.L_x_155) ;  /* 0xfffffffc00f08947 */ /* 0x004fea000383ffff */
[----:B------:R-:W-:Y:S05]  /*9110*/  BRA `(.L_x_156) ;  /* 0xffffffa800987947 */ /* 0x000fea000383ffff */
.L_x_77:
[----:B--2---:R2:W3:Y:S02]  /*9120*/  SYNCS.PHASECHK.TRANS64.TRYWAIT P0, [R0+URZ+0xf0], R3 ;  /* 0x0000f003000075a7 */ /* 0x0044e400080011ff */
[----:B---3--:R-:W-:Y:S05]  /*9130*/  @!P0 NANOSLEEP.SYNCS 0x989680 ;  /* 0x009896800000895d */ /* 0x008fea0003900000 */
[----:B------:R-:W3:Y:S02]  /*9140*/  @!P0 SYNCS.PHASECHK.TRANS64 P0, [R0+URZ+0xf0], R3 ;  /* 0x0000f003000085a7 */ /* 0x000ee400080010ff */
[----:B---3--:R-:W-:Y:S05]  /*9150*/  @!P0 BRA `(.L_x_77) ;  /* 0xfffffffc00f08947 */ /* 0x008fea000383ffff */
[----:B------:R-:W-:Y:S05]  /*9160*/  BRA `(.L_x_157) ;  /* 0xffffffac009c7947 */ /* 0x000fea000383ffff */
.L_x_80:
[----:B------:R-:W-:Y:S07]  /*9170*/  MOV R0, UR7 ;  /* 0x0000000700007c02 */ /* 0x000fee0008000f00 */
.L_x_158:
[----:B--2---:R2:W3:Y:S02]  /*9180*/  SYNCS.PHASECHK.TRANS64.TRYWAIT P0, [R0+URZ+0xe8], R3 ;  /* 0x0000e803000075a7 */ /* 0x0044e400080011ff */
[----:B---3--:R-:W-:Y:S05]  /*9190*/  @!P0 NANOSLEEP.SYNCS 0x989680 ;  /* 0x009896800000895d */ /* 0x008fea0003900000 */
[----:B------:R-:W3:Y:S02]  /*91a0*/  @!P0 SYNCS.PHASECHK.TRANS64 P0, [R0+URZ+0xe8], R3 ;  /* 0x0000e803000085a7 */ /* 0x000ee400080010ff */
[----:B---3--:R-:W-:Y:S05]  /*91b0*/  @!P0 BRA `(.L_x_158) ;  /* 0xfffffffc00f08947 */ /* 0x008fea000383ffff */
[----:B------:R-:W-:Y:S05]  /*91c0*/  BRA `(.L_x_79) ;  /* 0xffffffb0007c7947 */ /* 0x000fea000383ffff */
.L_x_83:
[----:B--2---:R-:W-:Y:S07]  /*91d0*/  MOV R3, UR7 ;  /* 0x0000000700037c02 */ /* 0x004fee0008000f00 */
.L_x_159:
[----:B-1----:R1:W2:Y:S02]  /*91e0*/  SYNCS.PHASECHK.TRANS64.TRYWAIT P0, [R3+URZ+0xd0], R12 ;  /* 0x0000d00c030075a7 */ /* 0x0022a400080011ff */
[----:B--2---:R-:W-:Y:S05]  /*91f0*/  @!P0 NANOSLEEP.SYNCS 0x989680 ;  /* 0x009896800000895d */ /* 0x004fea0003900000 */
[----:B------:R-:W2:Y:S02]  /*9200*/  @!P0 SYNCS.PHASECHK.TRANS64 P0, [R3+URZ+0xd0], R12 ;  /* 0x0000d00c030085a7 */ /* 0x000ea400080010ff */
[----:B--2---:R-:W-:Y:S05]  /*9210*/  @!P0 BRA `(.L_x_159) ;  /* 0xfffffffc00f08947 */ /* 0x004fea000383ffff */
[----:B------:R-:W-:Y:S05]  /*9220*/  BRA `(.L_x_160) ;  /* 0xffffffb000f47947 */ /* 0x000fea000383ffff */
.L_x_84:
[----:B------:R-:W-:Y:S07]  /*9230*/  MOV R3, UR7 ;  /* 0x0000000700037c02 */ /* 0x000fee0008000f00 */
.L_x_161:
[----:B-1----:R1:W2:Y:S02]  /*9240*/  SYNCS.PHASECHK.TRANS64.TRYWAIT P0, [R3+URZ+0xd8], R12 ;  /* 0x0000d80c030075a7 */ /* 0x0022a400080011ff */
[----:B--2---:R-:W-:Y:S05]  /*9250*/  @!P0 NANOSLEEP.SYNCS 0x989680 ;  /* 0x009896800000895d */ /* 0x004fea0003900000 */
[----:B------:R-:W2:Y:S02]  /*9260*/  @!P0 SYNCS.PHASECHK.TRANS64 P0, [R3+URZ+0xd8], R12 ;  /* 0x0000d80c030085a7 */ /* 0x000ea400080010ff */
[----:B--2---:R-:W-:Y:S05]  /*9270*/  @!P0 BRA `(.L_x_161) ;  /* 0xfffffffc00f08947 */ /* 0x004fea000383ffff */
[----:B------:R-:W-:Y:S05]  /*9280*/  BRA `(.L_x_162) ;  /* 0xffffffb400747947 */ /* 0x000fea000383ffff */
.L_x_86:
[----:B------:R-:W-:-:S07]  /*9290*/  MOV R0, UR7 ;  /* 0x0000000700007c02 */ /* 0x000fce0008000f00 */
.L_x_163:
[----:B-1----:R1:W3:Y:S02]  /*92a0*/  SYNCS.PHASECHK.TRANS64.TRYWAIT P0, [R0+URZ+0xd0], R3 ;  /* 0x0000d003000075a7 */ /* 0x0022e400080011ff */
[----:B---3--:R-:W-:Y:S05]  /*92b0*/  @!P0 NANOSLEEP.SYNCS 0x989680 ;  /* 0x009896800000895d */ /* 0x008fea0003900000 */
[----:B------:R-:W3:Y:S02]  /*92c0*/  @!P0 SYNCS.PHASECHK.TRANS64 P0, [R0+URZ+0xd0], R3 ;  /* 0x0000d003000085a7 */ /* 0x000ee400080010ff */
[----:B---3--:R-:W-:Y:S05]  /*92d0*/  @!P0 BRA `(.L_x_163) ;  /* 0xfffffffc00f08947 */ /* 0x008fea000383ffff */
[----:B------:R-:W-:Y:S05]  /*92e0*/  BRA `(.L_x_164) ;  /* 0xffffffb400e47947 */ /* 0x000fea000383ffff */
.L_x_88:
[----:B--2---:R2:W4:Y:S02]  /*92f0*/  SYNCS.PHASECHK.TRANS64.TRYWAIT P0, [R0+URZ+0xf0], R3 ;  /* 0x0000f003000075a7 */ /* 0x00452400080011ff */
[----:B----4-:R-:W-:Y:S05]  /*9300*/  @!P0 NANOSLEEP.SYNCS 0x989680 ;  /* 0x009896800000895d */ /* 0x010fea0003900000 */
[----:B------:R-:W4:Y:S02]  /*9310*/  @!P0 SYNCS.PHASECHK.TRANS64 P0, [R0+URZ+0xf0], R3 ;  /* 0x0000f003000085a7 */ /* 0x000f2400080010ff */
[----:B----4-:R-:W-:Y:S05]  /*9320*/  @!P0 BRA `(.L_x_88) ;  /* 0xfffffffc00f08947 */ /* 0x010fea000383ffff */
[----:B------:R-:W-:Y:S05]  /*9330*/  BRA `(.L_x_165) ;  /* 0xffffffb800b07947 */ /* 0x000fea000383ffff */
.L_x_99:
[----:B-1----:R1:W3:Y:S02]  /*9340*/  SYNCS.PHASECHK.TRANS64.TRYWAIT P1, [R3+URZ+0xc0], R0 ;  /* 0x0000c000030075a7 */ /* 0x0022e400080211ff */
[----:B---3--:R-:W-:Y:S05]  /*9350*/  @!P1 NANOSLEEP.SYNCS 0x989680 ;  /* 0x009896800000995d */ /* 0x008fea0003900000 */
[----:B------:R-:W3:Y:S02]  /*9360*/  @!P1 SYNCS.PHASECHK.TRANS64 P1, [R3+URZ+0xc0], R0 ;  /* 0x0000c000030095a7 */ /* 0x000ee400080210ff */
[----:B---3--:R-:W-:Y:S05]  /*9370*/  @!P1 BRA `(.L_x_99) ;  /* 0xfffffffc00f09947 */ /* 0x008fea000383ffff */
[----:B------:R-:W-:Y:S05]  /*9380*/  BRA `(.L_x_98) ;  /* 0xffffffc400d87947 */ /* 0x000fea000383ffff */
.L_x_101:
[----:B---3--:R3:W4:Y:S02]  /*9390*/  SYNCS.PHASECHK.TRANS64.TRYWAIT P0, [R116+URZ+0x110], R5 ;  /* 0x00011005740075a7 */ /* 0x00872400080011ff */
[----:B----4-:R-:W-:Y:S05]  /*93a0*/  @!P0 NANOSLEEP.SYNCS 0x989680 ;  /* 0x009896800000895d */ /* 0x010fea0003900000 */
[----:B------:R-:W4:Y:S02]  /*93b0*/  @!P0 SYNCS.PHASECHK.TRANS64 P0, [R116+URZ+0x110], R5 ;  /* 0x00011005740085a7 */ /* 0x000f2400080010ff */
[----:B----4-:R-:W-:Y:S05]  /*93c0*/  @!P0 BRA `(.L_x_101) ;  /* 0xfffffffc00f08947 */ /* 0x010fea000383ffff */
[----:B------:R-:W-:Y:S05]  /*93d0*/  BRA `(.L_x_100) ;  /* 0xffffffc800347947 */ /* 0x000fea000383ffff */
.L_x_109:
[----:B--2---:R2:W3:Y:S02]  /*93e0*/  SYNCS.PHASECHK.TRANS64.TRYWAIT P0, [R125+URZ+0xc0], R0 ;  /* 0x0000c0007d0075a7 */ /* 0x0044e400080011ff */
[----:B---3--:R-:W-:Y:S05]  /*93f0*/  @!P0 NANOSLEEP.SYNCS 0x989680 ;  /* 0x009896800000895d */ /* 0x008fea0003900000 */
[----:B------:R-:W3:Y:S02]  /*9400*/  @!P0 SYNCS.PHASECHK.TRANS64 P0, [R125+URZ+0xc0], R0 ;  /* 0x0000c0007d0085a7 */ /* 0x000ee400080010ff */
[----:B---3--:R-:W-:Y:S05]  /*9410*/  @!P0 BRA `(.L_x_109) ;  /* 0xfffffffc00f08947 */ /* 0x008fea000383ffff */
[----:B------:R-:W-:Y:S05]  /*9420*/  BRA `(.L_x_108) ;  /* 0xffffffdc00387947 */ /* 0x000fea000383ffff */
        .weak           $__internal_0_$__cuda_sm10x_tcgen05_guardrail_trap_col_being_dealloced_not_returned_by_alloc
        .type           $__internal_0_$__cuda_sm10x_tcgen05_guardrail_trap_col_being_dealloced_not_returned_by_alloc,@function
        .size           $__internal_0_$__cuda_sm10x_tcgen05_guardrail_trap_col_being_dealloced_not_returned_by_alloc,($__internal_1_$__cuda_sm10x_tcgen05_guardrail_trap_phase_invalid_during_alloc - $__internal_0_$__cuda_sm10x_tcgen05_guardrail_trap_col_being_dealloced_not_returned_by_alloc)
$__internal_0_$__cuda_sm10x_tcgen05_guardrail_trap_col_being_dealloced_not_returned_by_alloc:
[----:B------:R-:W-:Y:S05]  /*9430*/  BPT.TRAP 0x1 ;  /* 0x000000040000795c */ /* 0x000fea0000300000 */
[----:B------:R-:W-:-:S04]  /*9440*/  HFMA2 R3, -RZ, RZ, 0, 0 ;  /* 0x00000000ff037431 */ /* 0x000fc800000001ff */
[----:B------:R-:W-:Y:S05]  /*9450*/  RET.REL.NODEC R2 `(_ZN7cutlass13device_kernelINS_4gemm6kernel13GemmUniversalIN4cute5tupleIJiiiiEEENS1_10collective13CollectiveMmaINS1_35MainloopSm100TmaUmmaWarpSpecializedILi12ELi2ELi4ENS5_IJNS4_1CILi1EEESB_SB_EEEEENS5_IJNSA_ILi128EEESE_NSA_ILi64EEEEEEaNS5_IJlSB_lEEEaNS5_IJSB_llEEENS4_8TiledMMAINS4_8MMA_AtomIJNS4_15SM100_MMA_S8_SSIaaiLi128ELi128ELNS4_4UMMA5MajorE0ELSN_1ELNSM_8SaturateE0EEEEEENS4_6LayoutISC_NS5_IJNSA_ILi0EEESS_SS_EEEEENS5_IJNS4_10UnderscoreESV_SV_EEEEENS4_13SM90_TMA_LOADENS4_14ComposedLayoutINS4_7SwizzleILi2ELi4ELi3EEENS4_18smem_ptr_flag_bitsILi8EEENSR_INS5_IJNSA_ILi8EEESF_EEENS5_IJSF_SB_EEEEEEEvNS4_8identityESY_NSZ_INS10_ILi3ELi4ELi3EEES13_NSR_INS5_IJSE_S14_EEENS5_IJSB_SE_EEEEEEEvS19_EENS_8epilogue10collective18CollectiveEpilogueINS1G_23Sm100TmaWarpSpecializedILi2ELi2ELi64ELb0ELb0EEEJSG_NS5_IJNSR_ISE_SB_EENSR_ISF_SB_EEEEEaSH_aSH_NS1G_6fusion15FusionCallbacksIS1K_NS1O_17LinearCombinationIaiaiLNS_15FloatRoundStyleE2EEESG_S1N_JEEENS4_5SM1004TMEM4LOAD26SM100_TMEM_LOAD_32dp32b64xESY_S18_NS4_39AutoVectorizingCopyWithAssumedAlignmentILi128EEENS4_14SM90_TMA_STOREES18_S1Z_S1Z_EEEvvEEEEvNT_6ParamsE) ;  /* 0xffffff6802e87950 */ /* 0x000fea0003c3ffff */
        .weak           $__internal_1_$__cuda_sm10x_tcgen05_guardrail_trap_phase_invalid_during_alloc
        .type           $__internal_1_$__cuda_sm10x_tcgen05_guardrail_trap_phase_invalid_during_alloc,@function
        .size           $__internal_1_$__cuda_sm10x_tcgen05_guardrail_trap_phase_invalid_during_alloc,($__internal_2_$__cuda_sm10x_tcgen05_guardrail_trap_unallocated_columns_being_dealloced - $__internal_1_$__cuda_sm10x_tcgen05_guardrail_trap_phase_invalid_during_alloc)
$__internal_1_$__cuda_sm10x_tcgen05_guardrail_trap_phase_invalid_during_alloc:
[----:B------:R-:W-:Y:S05]  /*9460*/  BPT.TRAP 0x1 ;  /* 0x000000040000795c */ /* 0x000fea0000300000 */
[----:B------:R-:W-:-:S04]  /*9470*/  MOV R3, 0x0 ;  /* 0x0000000000037802 */ /* 0x000fc80000000f00 */
[----:B------:R-:W-:Y:S05]  /*9480*/  RET.REL.NODEC R2 `(_ZN7cutlass13device_kernelINS_4gemm6kernel13GemmUniversalIN4cute5tupleIJiiiiEEENS1_10collective13CollectiveMmaINS1_35MainloopSm100TmaUmmaWarpSpecializedILi12ELi2ELi4ENS5_IJNS4_1CILi1EEESB_SB_EEEEENS5_IJNSA_ILi128EEESE_NSA_ILi64EEEEEEaNS5_IJlSB_lEEEaNS5_IJSB_llEEENS4_8TiledMMAINS4_8MMA_AtomIJNS4_15SM100_MMA_S8_SSIaaiLi128ELi128ELNS4_4UMMA5MajorE0ELSN_1ELNSM_8SaturateE0EEEEEENS4_6LayoutISC_NS5_IJNSA_ILi0EEESS_SS_EEEEENS5_IJNS4_10UnderscoreESV_SV_EEEEENS4_13SM90_TMA_LOADENS4_14ComposedLayoutINS4_7SwizzleILi2ELi4ELi3EEENS4_18smem_ptr_flag_bitsILi8EEENSR_INS5_IJNSA_ILi8EEESF_EEENS5_IJSF_SB_EEEEEEEvNS4_8identityESY_NSZ_INS10_ILi3ELi4ELi3EEES13_NSR_INS5_IJSE_S14_EEENS5_IJSB_SE_EEEEEEEvS19_EENS_8epilogue10collective18CollectiveEpilogueINS1G_23Sm100TmaWarpSpecializedILi2ELi2ELi64ELb0ELb0EEEJSG_NS5_IJNSR_ISE_SB_EENSR_ISF_SB_EEEEEaSH_aSH_NS1G_6fusion15FusionCallbacksIS1K_NS1O_17LinearCombinationIaiaiLNS_15FloatRoundStyleE2EEESG_S1N_JEEENS4_5SM1004TMEM4LOAD26SM100_TMEM_LOAD_32dp32b64xESY_S18_NS4_39AutoVectorizingCopyWithAssumedAlignmentILi128EEENS4_14SM90_TMA_STOREES18_S1Z_S1Z_EEEvvEEEEvNT_6ParamsE) ;  /* 0xffffff6802dc7950 */ /* 0x000fea0003c3ffff */
        .weak           $__internal_2_$__cuda_sm10x_tcgen05_guardrail_trap_unallocated_columns_being_dealloced
        .type           $__internal_2_$__cuda_sm10x_tcgen05_guardrail_trap_unallocated_columns_being_dealloced,@function
        .size           $__internal_2_$__cuda_sm10x_tcgen05_guardrail_trap_unallocated_columns_being_dealloced,(.L_x_167 - $__internal_2_$__cuda_sm10x_tcgen05_guardrail_trap_unallocated_columns_being_dealloced)
$__internal_2_$__cuda_sm10x_tcgen05_guardrail_trap_unallocated_columns_being_dealloced:
[----:B------:R-:W-:Y:S05]  /*9490*/  BPT.TRAP 0x1 ;  /* 0x000000040000795c */ /* 0x000fea0000300000 */
[----:B------:R-:W-:-:S04]  /*94a0*/  HFMA2 R3, -RZ, RZ, 0, 0 ;  /* 0x00000000ff037431 */ /* 0x000fc800000001ff */
[----:B------:R-:W-:Y:S05]  /*94b0*/  RET.REL.NODEC R2 `(_ZN7cutlass13device_kernelINS_4gemm6kernel13GemmUniversalIN4cute5tupleIJiiiiEEENS1_10collective13CollectiveMmaINS1_35MainloopSm100TmaUmmaWarpSpecializedILi12ELi2ELi4ENS5_IJNS4_1CILi1EEESB_SB_EEEEENS5_IJNSA_ILi128EEESE_NSA_ILi64EEEEEEaNS5_IJlSB_lEEEaNS5_IJSB_llEEENS4_8TiledMMAINS4_8MMA_AtomIJNS4_15SM100_MMA_S8_SSIaaiLi128ELi128ELNS4_4UMMA5MajorE0ELSN_1ELNSM_8SaturateE0EEEEEENS4_6LayoutISC_NS5_IJNSA_ILi0EEESS_SS_EEEEENS5_IJNS4_10UnderscoreESV_SV_EEEEENS4_13SM90_TMA_LOADENS4_14ComposedLayoutINS4_7SwizzleILi2ELi4ELi3EEENS4_18smem_ptr_flag_bitsILi8EEENSR_INS5_IJNSA_ILi8EEESF_EEENS5_IJSF_SB_EEEEEEEvNS4_8identityESY_NSZ_INS10_ILi3ELi4ELi3EEES13_NSR_INS5_IJSE_S14_EEENS5_IJSB_SE_EEEEEEEvS19_EENS_8epilogue10collective18CollectiveEpilogueINS1G_23Sm100TmaWarpSpecializedILi2ELi2ELi64ELb0ELb0EEEJSG_NS5_IJNSR_ISE_SB_EENSR_ISF_SB_EEEEEaSH_aSH_NS1G_6fusion15FusionCallbacksIS1K_NS1O_17LinearCombinationIaiaiLNS_15FloatRoundStyleE2EEESG_S1N_JEEENS4_5SM1004TMEM4LOAD26SM100_TMEM_LOAD_32dp32b64xESY_S18_NS4_39AutoVectorizingCopyWithAssumedAlignmentILi128EEENS4_14SM90_TMA_STOREES18_S1Z_S1Z_EEEvvEEEEvNT_6ParamsE) ;  /* 0xffffff6802d07950 */ /* 0x000fea0003c3ffff */
.L_x_166:
[----:B------:R-:W-:-:S00]  /*94c0*/  BRA `(.L_x_166) ;  /* 0xfffffffc00fc7947 */ /* 0x000fc0000383ffff */
[----:B------:R-:W-:-:S00]  /*94d0*/  NOP ;  /* 0x0000000000007918 */ /* 0x000fc00000000000 */
        /* <DEDUP_REMOVED lines=10> */
.L_x_167:


//--------------------- .nv.global.init           --------------------------
	.section	.nv.global.init,"aw",@progbits
.nv.global.init:
	.type		$str$27,@object
	.size		$str$27,($str$28 - $str$27)
$str$27:
        /*0000*/ 	.byte	0x28, 0x61, 0x64, 0x64, 0x72, 0x65, 0x73, 0x73, 0x20, 0x26, 0x20, 0x6d, 0x61, 0x73, 0x6b, 0x29
        /*0010*/ 	.byte	0x20, 0x3d, 0x3d, 0x20, 0x30, 0x00
	.type		$str$28,@object
	.size		$str$28,($str$26 - $str$28)
$str$28:
        /*0016*/ 	.byte	0x2f, 0x74, 0x6d, 0x70, 0x2f, 0x63, 0x75, 0x74, 0x6c, 0x61, 0x73, 0x73, 0x5f, 0x73, 0x77, 0x65
        /*0026*/ 	.byte	0x65, 0x70, 0x5f, 0x73, 0x72, 0x63, 0x2f, 0x69, 0x6e, 0x63, 0x6c, 0x75, 0x64, 0x65, 0x2f, 0x63
        /*0036*/ 	.byte	0x75, 0x74, 0x65, 0x2f, 0x70, 0x6f, 0x69, 0x6e, 0x74, 0x65, 0x72, 0x5f, 0x66, 0x6c, 0x61, 0x67
        /*0046*/ 	.byte	0x67, 0x65, 0x64, 0x2e, 0x68, 0x70, 0x70, 0x00
	.type		$str$26,@object
	.size		$str$26,($str$25 - $str$26)
$str$26:
        /*004e*/ 	.byte	0x2f, 0x74, 0x6d, 0x70, 0x2f, 0x63, 0x75, 0x74, 0x6c, 0x61, 0x73, 0x73, 0x5f, 0x73, 0x77, 0x65
        /*005e*/ 	.byte	0x65, 0x70, 0x5f, 0x73, 0x72, 0x63, 0x2f, 0x69, 0x6e, 0x63, 0x6c, 0x75, 0x64, 0x65, 0x2f, 0x63
        /*006e*/ 	.byte	0x75, 0x74, 0x65, 0x2f, 0x61, 0x74, 0x6f, 0x6d, 0x2f, 0x63, 0x6f, 0x70, 0x79, 0x5f, 0x74, 0x72
        /*007e*/ 	.byte	0x61, 0x69, 0x74, 0x73, 0x5f, 0x73, 0x6d, 0x31, 0x30, 0x30, 0x2e, 0x68, 0x70, 0x70, 0x00
	.type		$str$25,@object
	.size		$str$25,(__unnamed_1 - $str$25)
$str$25:
        /*008d*/ 	.byte	0x28, 0x28, 0x75, 0x69, 0x6e, 0x74, 0x33, 0x32, 0x5f, 0x74, 0x28, 0x74, 0x68, 0x72, 0x65, 0x61
        /*009d*/ 	.byte	0x64, 0x49, 0x64, 0x78, 0x2e, 0x78, 0x29, 0x20, 0x2f, 0x20, 0x33, 0x32, 0x29, 0x20, 0x25, 0x20
        /*00ad*/ 	.byte	0x34, 0x29, 0x20, 0x3d, 0x3d, 0x20, 0x28, 0x28, 0x28, 0x74, 0x6d, 0x65, 0x6d, 0x5f, 0x61, 0x64
        /*00bd*/ 	.byte	0x64, 0x72, 0x20, 0x3e, 0x3e, 0x20, 0x31, 0x36, 0x29, 0x20, 0x2f, 0x20, 0x33, 0x32, 0x29, 0x20
        /*00cd*/ 	.byte	0x25, 0x20, 0x34, 0x29, 0x00
	.type		__unnamed_1,@object
	.size		__unnamed_1,(__unnamed_2 - __unnamed_1)
__unnamed_1:
        /*00d2*/ 	.byte	0x61, 0x75, 0x74, 0x6f, 0x20, 0x63, 0x75, 0x74, 0x65, 0x3a, 0x3a, 0x61, 0x73, 0x5f, 0x70, 0x6f
        /* <DEDUP_REMOVED lines=24> */
        /*0262*/ 	.byte	0x5d, 0x00
	.type		__unnamed_2,@object
	.size		__unnamed_2,(.L_2 - __unnamed_2)
__unnamed_2:
        /* <DEDUP_REMOVED lines=42> */
        /*0504*/ 	.byte	0x43, 0x3c, 0x30, 0x3e, 0x3e, 0x3e, 0x3e, 0x5d, 0x00
.L_2:


//--------------------- .nv.shared._ZN7cutlass13device_kernelINS_4gemm6kernel13GemmUniversalIN4cute5tupleIJiiiiEEENS1_10collective13CollectiveMmaINS1_35MainloopSm100TmaUmmaWarpSpecializedILi12ELi2ELi4ENS5_IJNS4_1CILi1EEESB_SB_EEEEENS5_IJNSA_ILi128EEESE_NSA_ILi64EEEEEEaNS5_IJlSB_lEEEaNS5_IJSB_llEEENS4_8TiledMMAINS4_8MMA_AtomIJNS4_15SM100_MMA_S8_SSIaaiLi128ELi128ELNS4_4UMMA5MajorE0ELSN_1ELNSM_8SaturateE0EEEEEENS4_6LayoutISC_NS5_IJNSA_ILi0EEESS_SS_EEEEENS5_IJNS4_10UnderscoreESV_SV_EEEEENS4_13SM90_TMA_LOADENS4_14ComposedLayoutINS4_7SwizzleILi2ELi4ELi3EEENS4_18smem_ptr_flag_bitsILi8EEENSR_INS5_IJNSA_ILi8EEESF_EEENS5_IJSF_SB_EEEEEEEvNS4_8identityESY_NSZ_INS10_ILi3ELi4ELi3EEES13_NSR_INS5_IJSE_S14_EEENS5_IJSB_SE_EEEEEEEvS19_EENS_8epilogue10collective18CollectiveEpilogueINS1G_23Sm100TmaWarpSpecializedILi2ELi2ELi64ELb0ELb0EEEJSG_NS5_IJNSR_ISE_SB_EENSR_ISF_SB_EEEEEaSH_aSH_NS1G_6fusion15FusionCallbacksIS1K_NS1O_17LinearCombinationIaiaiLNS_15FloatRoundStyleE2EEESG_S1N_JEEENS4_5SM1004TMEM4LOAD26SM100_TMEM_LOAD_32dp32b64xESY_S18_NS4_39AutoVectorizingCopyWithAssumedAlignmentILi128EEENS4_14SM90_TMA_STOREES18_S1Z_S1Z_EEEvvEEEEvNT_6ParamsE --------------------------
	.section	.nv.shared._ZN7cutlass13device_kernelINS_4gemm6kernel13GemmUniversalIN4cute5tupleIJiiiiEEENS1_10collective13CollectiveMmaINS1_35MainloopSm100TmaUmmaWarpSpecializedILi12ELi2ELi4ENS5_IJNS4_1CILi1EEESB_SB_EEEEENS5_IJNSA_ILi128EEESE_NSA_ILi64EEEEEEaNS5_IJlSB_lEEEaNS5_IJSB_llEEENS4_8TiledMMAINS4_8MMA_AtomIJNS4_15SM100_MMA_S8_SSIaaiLi128ELi128ELNS4_4UMMA5MajorE0ELSN_1ELNSM_8SaturateE0EEEEEENS4_6LayoutISC_NS5_IJNSA_ILi0EEESS_SS_EEEEENS5_IJNS4_10UnderscoreESV_SV_EEEEENS4_13SM90_TMA_LOADENS4_14ComposedLayoutINS4_7SwizzleILi2ELi4ELi3EEENS4_18smem_ptr_flag_bitsILi8EEENSR_INS5_IJNSA_ILi8EEESF_EEENS5_IJSF_SB_EEEEEEEvNS4_8identityESY_NSZ_INS10_ILi3ELi4ELi3EEES13_NSR_INS5_IJSE_S14_EEENS5_IJSB_SE_EEEEEEEvS19_EENS_8epilogue10collective18CollectiveEpilogueINS1G_23Sm100TmaWarpSpecializedILi2ELi2ELi64ELb0ELb0EEEJSG_NS5_IJNSR_ISE_SB_EENSR_ISF_SB_EEEEEaSH_aSH_NS1G_6fusion15FusionCallbacksIS1K_NS1O_17LinearCombinationIaiaiLNS_15FloatRoundStyleE2EEESG_S1N_JEEENS4_5SM1004TMEM4LOAD26SM100_TMEM_LOAD_32dp32b64xESY_S18_NS4_39AutoVectorizingCopyWithAssumedAlignmentILi128EEENS4_14SM90_TMA_STOREES18_S1Z_S1Z_EEEvvEEEEvNT_6ParamsE,"aw",@nobits
	.sectionflags	@""
	.align	16
	.zero		1024


//--------------------- .nv.shared.reserved.0     --------------------------
	.section	.nv.shared.reserved.0,"aw",@nobits
	.weak		__nv_reservedSMEM_offset_0_alias
	.size		__nv_reservedSMEM_offset_0_alias, 0, 64
	.other		__nv_reservedSMEM_offset_0_alias,@"STO_CUDA_RESERVED_SHARED STV_DEFAULT"
__nv_reservedSMEM_offset_0_alias:
	.zero		0
.nv.shared.reserved.0:
	.zero		64
	.weak		__nv_reservedSMEM_tcgen05_partition
	.type		__nv_reservedSMEM_tcgen05_partition,@object
	.size		__nv_reservedSMEM_tcgen05_partition,(.L_0 - __nv_reservedSMEM_tcgen05_partition)
__nv_reservedSMEM_tcgen05_partition:
	.zero		32
.L_0:


//--------------------- .nv.global                --------------------------
	.section	.nv.global,"aw",@nobits
.nv.global:
	.type		_ZN40_INTERNAL_07c93acc_4_k_cu_232d119e_343124cute1_E,@object
	.size		_ZN40_INTERNAL_07c93acc_4_k_cu_232d119e_343124cute1_E,(_ZN40_INTERNAL_07c93acc_4_k_cu_232d119e_343124cuda3std3__45__cpo6cbeginE - _ZN40_INTERNAL_07c93acc_4_k_cu_232d119e_343124cute1_E)
_ZN40_INTERNAL_07c93acc_4_k_cu_232d119e_343124cute1_E:
	.zero		1
	.type		_ZN40_INTERNAL_07c93acc_4_k_cu_232d119e_343124cuda3std3__45__cpo6cbeginE,@object
	.size		_ZN40_INTERNAL_07c93acc_4_k_cu_232d119e_343124cuda3std3__45__cpo6cbeginE,(_ZN40_INTERNAL_07c93acc_4_k_cu_232d119e_343124cuda3std3__48in_placeE - _ZN40_INTERNAL_07c93acc_4_k_cu_232d119e_343124cuda3std3__45__cpo6cbeginE)
_ZN40_INTERNAL_07c93acc_4_k_cu_232d119e_343124cuda3std3__45__cpo6cbeginE:
	.zero		1
	.type		_ZN40_INTERNAL_07c93acc_4_k_cu_232d119e_343124cuda3std3__48in_placeE,@object
	.size		_ZN40_INTERNAL_07c93acc_4_k_cu_232d119e_343124cuda3std3__48in_placeE,(_ZN40_INTERNAL_07c93acc_4_k_cu_232d119e_343124cuda3std6ranges3__45__cpo9iter_moveE - _ZN40_INTERNAL_07c93acc_4_k_cu_232d119e_343124cuda3std3__48in_placeE)
_ZN40_INTERNAL_07c93acc_4_k_cu_232d119e_343124cuda3std3__48in_placeE:
	.zero		1
	.type		_ZN40_INTERNAL_07c93acc_4_k_cu_232d119e_343124cuda3std6ranges3__45__cpo9iter_moveE,@object
	.size		_ZN40_INTERNAL_07c93acc_4_k_cu_232d119e_343124cuda3std6ranges3__45__cpo9iter_moveE,(_ZN40_INTERNAL_07c93acc_4_k_cu_232d119e_343124cuda3std3__45__cpo5beginE - _ZN40_INTERNAL_07c93acc_4_k_cu_232d119e_343124cuda3std6ranges3__45__cpo9iter_moveE)
_ZN40_INTERNAL_07c93acc_4_k_cu_232d119e_343124cuda3std6ranges3__45__cpo9iter_moveE:
	.zero		1
	.type		_ZN40_INTERNAL_07c93acc_4_k_cu_232d119e_343124cuda3std3__45__cpo5beginE,@object
	.size		_ZN40_INTERNAL_07c93acc_4_k_cu_232d119e_343124cuda3std3__45__cpo5beginE,(_ZN40_INTERNAL_07c93acc_4_k_cu_232d119e_343124cuda3std3__442_GLOBAL__N__07c93acc_4_k_cu_232d119e_343126ignoreE - _ZN40_INTERNAL_07c93acc_4_k_cu_232d119e_343124cuda3std3__45__cpo5beginE)
_ZN40_INTERNAL_07c93acc_4_k_cu_232d119e_343124cuda3std3__45__cpo5beginE:
	.zero		1
	.type		_ZN40_INTERNAL_07c93acc_4_k_cu_232d119e_343124cuda3std3__442_GLOBAL__N__07c93acc_4_k_cu_232d119e_343126ignoreE,@object
	.size		_ZN40_INTERNAL_07c93acc_4_k_cu_232d119e_343124cuda3std3__442_GLOBAL__N__07c93acc_4_k_cu_232d119e_343126ignoreE,(_ZN40_INTERNAL_07c93acc_4_k_cu_232d119e_343124cute7productE - _ZN40_INTERNAL_07c93acc_4_k_cu_232d119e_343124cuda3std3__442_GLOBAL__N__07c93acc_4_k_cu_232d119e_343126ignoreE)
_ZN40_INTERNAL_07c93acc_4_k_cu_232d119e_343124cuda3std3__442_GLOBAL__N__07c93acc_4_k_cu_232d119e_343126ignoreE:
	.zero		1
	.type		_ZN40_INTERNAL_07c93acc_4_k_cu_232d119e_343124cute7productE,@object
	.size		_ZN40_INTERNAL_07c93acc_4_k_cu_232d119e_343124cute7productE,(_ZN40_INTERNAL_07c93acc_4_k_cu_232d119e_343124cuda3std3__45__cpo3endE - _ZN40_INTERNAL_07c93acc_4_k_cu_232d119e_343124cute7productE)
_ZN40_INTERNAL_07c93acc_4_k_cu_232d119e_343124cute7productE:
	.zero		1
	.type		_ZN40_INTERNAL_07c93acc_4_k_cu_232d119e_343124cuda3std3__45__cpo3endE,@object
	.size		_ZN40_INTERNAL_07c93acc_4_k_cu_232d119e_343124cuda3std3__45__cpo3endE,(_ZN40_INTERNAL_07c93acc_4_k_cu_232d119e_343124cuda3std3__419piecewise_constructE - _ZN40_INTERNAL_07c93acc_4_k_cu_232d119e_343124cuda3std3__45__cpo3endE)
_ZN40_INTERNAL_07c93acc_4_k_cu_232d119e_343124cuda3std3__45__cpo3endE:
	.zero		1
	.type		_ZN40_INTERNAL_07c93acc_4_k_cu_232d119e_343124cuda3std3__419piecewise_constructE,@object
	.size		_ZN40_INTERNAL_07c93acc_4_k_cu_232d119e_343124cuda3std3__419piecewise_constructE,(_ZN40_INTERNAL_07c93acc_4_k_cu_232d119e_343124cuda3std3__45__cpo4cendE - _ZN40_INTERNAL_07c93acc_4_k_cu_232d119e_343124cuda3std3__419piecewise_constructE)
_ZN40_INTERNAL_07c93acc_4_k_cu_232d119e_343124cuda3std3__419piecewise_constructE:
	.zero		1
	.type		_ZN40_INTERNAL_07c93acc_4_k_cu_232d119e_343124cuda3std3__45__cpo4cendE,@object
	.size		_ZN40_INTERNAL_07c93acc_4_k_cu_232d119e_343124cuda3std3__45__cpo4cendE,(_ZN40_INTERNAL_07c93acc_4_k_cu_232d119e_343124cuda3std6ranges3__45__cpo4swapE - _ZN40_INTERNAL_07c93acc_4_k_cu_232d119e_343124cuda3std3__45__cpo4cendE)
_ZN40_INTERNAL_07c93acc_4_k_cu_232d119e_343124cuda3std3__45__cpo4cendE:
	.zero		1
	.type		_ZN40_INTERNAL_07c93acc_4_k_cu_232d119e_343124cuda3std6ranges3__45__cpo4swapE,@object
	.size		_ZN40_INTERNAL_07c93acc_4_k_cu_232d119e_343124cuda3std6ranges3__45__cpo4swapE,(.L_10 - _ZN40_INTERNAL_07c93acc_4_k_cu_232d119e_343124cuda3std6ranges3__45__cpo4swapE)
_ZN40_INTERNAL_07c93acc_4_k_cu_232d119e_343124cuda3std6ranges3__45__cpo4swapE:
	.zero		1
.L_10:


//--------------------- .nv.constant0._ZN7cutlass13device_kernelINS_4gemm6kernel13GemmUniversalIN4cute5tupleIJiiiiEEENS1_10collective13CollectiveMmaINS1_35MainloopSm100TmaUmmaWarpSpecializedILi12ELi2ELi4ENS5_IJNS4_1CILi1EEESB_SB_EEEEENS5_IJNSA_ILi128EEESE_NSA_ILi64EEEEEEaNS5_IJlSB_lEEEaNS5_IJSB_llEEENS4_8TiledMMAINS4_8MMA_AtomIJNS4_15SM100_MMA_S8_SSIaaiLi128ELi128ELNS4_4UMMA5MajorE0ELSN_1ELNSM_8SaturateE0EEEEEENS4_6LayoutISC_NS5_IJNSA_ILi0EEESS_SS_EEEEENS5_IJNS4_10UnderscoreESV_SV_EEEEENS4_13SM90_TMA_LOADENS4_14ComposedLayoutINS4_7SwizzleILi2ELi4ELi3EEENS4_18smem_ptr_flag_bitsILi8EEENSR_INS5_IJNSA_ILi8EEESF_EEENS5_IJSF_SB_EEEEEEEvNS4_8identityESY_NSZ_INS10_ILi3ELi4ELi3EEES13_NSR_INS5_IJSE_S14_EEENS5_IJSB_SE_EEEEEEEvS19_EENS_8epilogue10collective18CollectiveEpilogueINS1G_23Sm100TmaWarpSpecializedILi2ELi2ELi64ELb0ELb0EEEJSG_NS5_IJNSR_ISE_SB_EENSR_ISF_SB_EEEEEaSH_aSH_NS1G_6fusion15FusionCallbacksIS1K_NS1O_17LinearCombinationIaiaiLNS_15FloatRoundStyleE2EEESG_S1N_JEEENS4_5SM1004TMEM4LOAD26SM100_TMEM_LOAD_32dp32b64xESY_S18_NS4_39AutoVectorizingCopyWithAssumedAlignmentILi128EEENS4_14SM90_TMA_STOREES18_S1Z_S1Z_EEEvvEEEEvNT_6ParamsE --------------------------
	.section	.nv.constant0._ZN7cutlass13device_kernelINS_4gemm6kernel13GemmUniversalIN4cute5tupleIJiiiiEEENS1_10collective13CollectiveMmaINS1_35MainloopSm100TmaUmmaWarpSpecializedILi12ELi2ELi4ENS5_IJNS4_1CILi1EEESB_SB_EEEEENS5_IJNSA_ILi128EEESE_NSA_ILi64EEEEEEaNS5_IJlSB_lEEEaNS5_IJSB_llEEENS4_8TiledMMAINS4_8MMA_AtomIJNS4_15SM100_MMA_S8_SSIaaiLi128ELi128ELNS4_4UMMA5MajorE0ELSN_1ELNSM_8SaturateE0EEEEEENS4_6LayoutISC_NS5_IJNSA_ILi0EEESS_SS_EEEEENS5_IJNS4_10UnderscoreESV_SV_EEEEENS4_13SM90_TMA_LOADENS4_14ComposedLayoutINS4_7SwizzleILi2ELi4ELi3EEENS4_18smem_ptr_flag_bitsILi8EEENSR_INS5_IJNSA_ILi8EEESF_EEENS5_IJSF_SB_EEEEEEEvNS4_8identityESY_NSZ_INS10_ILi3ELi4ELi3EEES13_NSR_INS5_IJSE_S14_EEENS5_IJSB_SE_EEEEEEEvS19_EENS_8epilogue10collective18CollectiveEpilogueINS1G_23Sm100TmaWarpSpecializedILi2ELi2ELi64ELb0ELb0EEEJSG_NS5_IJNSR_ISE_SB_EENSR_ISF_SB_EEEEEaSH_aSH_NS1G_6fusion15FusionCallbacksIS1K_NS1O_17LinearCombinationIaiaiLNS_15FloatRoundStyleE2EEESG_S1N_JEEENS4_5SM1004TMEM4LOAD26SM100_TMEM_LOAD_32dp32b64xESY_S18_NS4_39AutoVectorizingCopyWithAssumedAlignmentILi128EEENS4_14SM90_TMA_STOREES18_S1Z_S1Z_EEEvvEEEEvNT_6ParamsE,"a",@progbits
	.sectionflags	@""
	.align	4
.nv.constant0._ZN7cutlass13device_kernelINS_4gemm6kernel13GemmUniversalIN4cute5tupleIJiiiiEEENS1_10collective13CollectiveMmaINS1_35MainloopSm100TmaUmmaWarpSpecializedILi12ELi2ELi4ENS5_IJNS4_1CILi1EEESB_SB_EEEEENS5_IJNSA_ILi128EEESE_NSA_ILi64EEEEEEaNS5_IJlSB_lEEEaNS5_IJSB_llEEENS4_8TiledMMAINS4_8MMA_AtomIJNS4_15SM100_MMA_S8_SSIaaiLi128ELi128ELNS4_4UMMA5MajorE0ELSN_1ELNSM_8SaturateE0EEEEEENS4_6LayoutISC_NS5_IJNSA_ILi0EEESS_SS_EEEEENS5_IJNS4_10UnderscoreESV_SV_EEEEENS4_13SM90_TMA_LOADENS4_14ComposedLayoutINS4_7SwizzleILi2ELi4ELi3EEENS4_18smem_ptr_flag_bitsILi8EEENSR_INS5_IJNSA_ILi8EEESF_EEENS5_IJSF_SB_EEEEEEEvNS4_8identityESY_NSZ_INS10_ILi3ELi4ELi3EEES13_NSR_INS5_IJSE_S14_EEENS5_IJSB_SE_EEEEEEEvS19_EENS_8epilogue10collective18CollectiveEpilogueINS1G_23Sm100TmaWarpSpecializedILi2ELi2ELi64ELb0ELb0EEEJSG_NS5_IJNSR_ISE_SB_EENSR_ISF_SB_EEEEEaSH_aSH_NS1G_6fusion15FusionCallbacksIS1K_NS1O_17LinearCombinationIaiaiLNS_15FloatRoundStyleE2EEESG_S1N_JEEENS4_5SM1004TMEM4LOAD26SM100_TMEM_LOAD_32dp32b64xESY_S18_NS4_39AutoVectorizingCopyWithAssumedAlignmentILi128EEENS4_14SM90_TMA_STOREES18_S1Z_S1Z_EEEvvEEEEvNT_6ParamsE:
	.zero		2944


//--------------------- SYMBOLS --------------------------

	.type		.nv.reservedSmem.offset0,@object
	.size		.nv.reservedSmem.offset0,0x4
	.type		.nv.reservedSmem.cap,@object
	.size		.nv.reservedSmem.cap,0x4
	.type		__assertfail,@function
